//
// Generated by NVIDIA NVVM Compiler
//
// Compiler Build ID: CL-36424714
// Cuda compilation tools, release 13.0, V13.0.88
// Based on NVVM 20.0.0
//

.version 9.0
.target sm_100
.address_size 64

	// .globl	cudaComputeAutocor
// _ZZ18cudaComputeAutocorE6shared has been demoted
// _ZZ14cudaComputeLPCE6shared has been demoted
// _ZZ20cudaEstimateResidualE6shared has been demoted
// _ZZ15cudaSumResidualE6shared has been demoted
// _ZZ18cudaEncodeResidualE6shared has been demoted

.visible .entry cudaComputeAutocor(
	.param .u64 .ptr .align 1 cudaComputeAutocor_param_0,
	.param .u64 .ptr .align 1 cudaComputeAutocor_param_1,
	.param .u64 .ptr .align 1 cudaComputeAutocor_param_2,
	.param .u64 .ptr .align 1 cudaComputeAutocor_param_3,
	.param .u32 cudaComputeAutocor_param_4,
	.param .u32 cudaComputeAutocor_param_5,
	.param .u32 cudaComputeAutocor_param_6
)
{
	.reg .pred 	%p<23>;
	.reg .b32 	%r<58>;
	.reg .b32 	%f<103>;
	.reg .b64 	%rd<23>;
	// demoted variable
	.shared .align 4 .b8 _ZZ18cudaComputeAutocorE6shared[3212];
	ld.param.u64 	%rd3, [cudaComputeAutocor_param_0];
	ld.param.u64 	%rd5, [cudaComputeAutocor_param_1];
	ld.param.u64 	%rd6, [cudaComputeAutocor_param_2];
	ld.param.u64 	%rd4, [cudaComputeAutocor_param_3];
	ld.param.u32 	%r18, [cudaComputeAutocor_param_4];
	ld.param.u32 	%r19, [cudaComputeAutocor_param_5];
	ld.param.u32 	%r20, [cudaComputeAutocor_param_6];
	cvta.to.global.u64 	%rd1, %rd6;
	cvta.to.global.u64 	%rd2, %rd5;
	mov.u32 	%r1, %tid.x;
	add.s32 	%r2, %r1, 256;
	setp.gt.u32 	%p1, %r1, 1;
	shl.b32 	%r21, %r1, 2;
	mov.u32 	%r56, _ZZ18cudaComputeAutocorE6shared;
	add.s32 	%r23, %r56, %r21;
	add.s32 	%r3, %r23, 3204;
	@%p1 bra 	$L__BB0_2;
	cvta.to.global.u64 	%rd7, %rd4;
	mov.u32 	%r24, %ctaid.y;
	mul.wide.u32 	%rd8, %r24, 8;
	add.s64 	%rd9, %rd7, %rd8;
	mul.wide.u32 	%rd10, %r1, 4;
	add.s64 	%rd11, %rd9, %rd10;
	ld.global.u32 	%r25, [%rd11];
	st.shared.u32 	[%r3], %r25;
$L__BB0_2:
	bar.sync 	0;
	mov.u32 	%r4, %ctaid.x;
	mul.lo.s32 	%r5, %r20, %r4;
	add.s32 	%r26, %r18, %r5;
	sub.s32 	%r27, %r19, %r26;
	min.s32 	%r6, %r27, %r20;
	add.s32 	%r7, %r6, %r18;
	setp.ge.s32 	%p2, %r1, %r7;
	mov.f32 	%f101, 0f00000000;
	@%p2 bra 	$L__BB0_4;
	ld.shared.u32 	%r28, [_ZZ18cudaComputeAutocorE6shared+3204];
	add.s32 	%r29, %r5, %r1;
	add.s32 	%r30, %r29, %r28;
	mul.wide.s32 	%rd12, %r30, 4;
	add.s64 	%rd13, %rd2, %rd12;
	ld.global.u32 	%r31, [%rd13];
	cvt.rn.f32.s32 	%f8, %r31;
	ld.shared.u32 	%r32, [_ZZ18cudaComputeAutocorE6shared+3208];
	add.s32 	%r33, %r29, %r32;
	mul.wide.s32 	%rd14, %r33, 4;
	add.s64 	%rd15, %rd1, %rd14;
	ld.global.f32 	%f9, [%rd15];
	mul.f32 	%f101, %f9, %f8;
$L__BB0_4:
	add.s32 	%r8, %r3, -3204;
	st.shared.f32 	[%r3+-3204], %f101;
	setp.ge.s32 	%p3, %r2, %r7;
	mov.f32 	%f102, 0f00000000;
	@%p3 bra 	$L__BB0_6;
	ld.shared.u32 	%r34, [_ZZ18cudaComputeAutocorE6shared+3204];
	add.s32 	%r35, %r5, %r2;
	add.s32 	%r36, %r35, %r34;
	mul.wide.s32 	%rd16, %r36, 4;
	add.s64 	%rd17, %rd2, %rd16;
	ld.global.u32 	%r37, [%rd17];
	cvt.rn.f32.s32 	%f11, %r37;
	ld.shared.u32 	%r38, [_ZZ18cudaComputeAutocorE6shared+3208];
	add.s32 	%r39, %r35, %r38;
	mul.wide.s32 	%rd18, %r39, 4;
	add.s64 	%rd19, %rd1, %rd18;
	ld.global.f32 	%f12, [%rd19];
	mul.f32 	%f102, %f12, %f11;
$L__BB0_6:
	st.shared.f32 	[%r3+-2180], %f102;
	bar.sync 	0;
	setp.lt.s32 	%p4, %r18, 0;
	@%p4 bra 	$L__BB0_36;
	setp.lt.s32 	%p5, %r1, %r6;
	selp.f32 	%f5, 0f3F800000, 0f00000000, %p5;
	setp.lt.s32 	%p6, %r2, %r6;
	selp.f32 	%f6, 0f3F800000, 0f00000000, %p6;
	setp.eq.s32 	%p7, %r18, 0;
	mov.b32 	%r57, 0;
	@%p7 bra 	$L__BB0_26;
	add.s32 	%r42, %r18, 1;
	and.b32  	%r57, %r42, -2;
	neg.s32 	%r55, %r57;
	add.s32 	%r11, %r21, 1024;
$L__BB0_9:
	setp.gt.u32 	%p8, %r1, 127;
	ld.shared.f32 	%f13, [%r3+-3204];
	mul.f32 	%f14, %f13, %f5;
	add.s32 	%r14, %r56, %r11;
	ld.shared.f32 	%f15, [%r14+-1024];
	ld.shared.f32 	%f16, [%r3+-2180];
	mul.f32 	%f17, %f16, %f6;
	ld.shared.f32 	%f18, [%r14];
	mul.f32 	%f19, %f17, %f18;
	fma.rn.f32 	%f20, %f14, %f15, %f19;
	st.shared.f32 	[%r3+-1156], %f20;
	bar.sync 	0;
	@%p8 bra 	$L__BB0_11;
	ld.shared.f32 	%f21, [%r3+-644];
	ld.shared.f32 	%f22, [%r3+-1156];
	add.f32 	%f23, %f21, %f22;
	st.shared.f32 	[%r3+-1156], %f23;
$L__BB0_11:
	setp.gt.u32 	%p9, %r1, 63;
	bar.sync 	0;
	@%p9 bra 	$L__BB0_13;
	ld.shared.f32 	%f24, [%r3+-900];
	ld.shared.f32 	%f25, [%r3+-1156];
	add.f32 	%f26, %f24, %f25;
	st.shared.f32 	[%r3+-1156], %f26;
$L__BB0_13:
	setp.gt.u32 	%p10, %r1, 31;
	bar.sync 	0;
	@%p10 bra 	$L__BB0_15;
	ld.shared.f32 	%f27, [%r3+-1028];
	ld.shared.f32 	%f28, [%r3+-1156];
	add.f32 	%f29, %f27, %f28;
	st.shared.f32 	[%r3+-1156], %f29;
$L__BB0_15:
	setp.ne.s32 	%p11, %r1, 0;
	bar.sync 	0;
	ld.shared.f32 	%f30, [%r3+-1092];
	ld.shared.f32 	%f31, [%r3+-1156];
	add.f32 	%f32, %f30, %f31;
	ld.shared.f32 	%f33, [%r3+-1124];
	add.f32 	%f34, %f32, %f33;
	ld.shared.f32 	%f35, [%r3+-1140];
	add.f32 	%f36, %f34, %f35;
	ld.shared.f32 	%f37, [%r3+-1148];
	add.f32 	%f38, %f36, %f37;
	st.shared.f32 	[%r3+-1156], %f38;
	@%p11 bra 	$L__BB0_17;
	ld.shared.f32 	%f39, [_ZZ18cudaComputeAutocorE6shared+2048];
	ld.shared.f32 	%f40, [_ZZ18cudaComputeAutocorE6shared+2052];
	add.f32 	%f41, %f39, %f40;
	st.shared.f32 	[%r56+3072], %f41;
$L__BB0_17:
	setp.gt.u32 	%p12, %r1, 127;
	bar.sync 	0;
	ld.shared.f32 	%f42, [%r3+-3204];
	mul.f32 	%f43, %f42, %f5;
	ld.shared.f32 	%f44, [%r14+-1020];
	ld.shared.f32 	%f45, [%r3+-2180];
	mul.f32 	%f46, %f45, %f6;
	ld.shared.f32 	%f47, [%r14+4];
	mul.f32 	%f48, %f46, %f47;
	fma.rn.f32 	%f49, %f43, %f44, %f48;
	st.shared.f32 	[%r3+-1156], %f49;
	bar.sync 	0;
	@%p12 bra 	$L__BB0_19;
	ld.shared.f32 	%f50, [%r3+-644];
	ld.shared.f32 	%f51, [%r3+-1156];
	add.f32 	%f52, %f50, %f51;
	st.shared.f32 	[%r3+-1156], %f52;
$L__BB0_19:
	setp.gt.u32 	%p13, %r1, 63;
	bar.sync 	0;
	@%p13 bra 	$L__BB0_21;
	ld.shared.f32 	%f53, [%r3+-900];
	ld.shared.f32 	%f54, [%r3+-1156];
	add.f32 	%f55, %f53, %f54;
	st.shared.f32 	[%r3+-1156], %f55;
$L__BB0_21:
	setp.gt.u32 	%p14, %r1, 31;
	bar.sync 	0;
	@%p14 bra 	$L__BB0_23;
	ld.shared.f32 	%f56, [%r3+-1028];
	ld.shared.f32 	%f57, [%r3+-1156];
	add.f32 	%f58, %f56, %f57;
	st.shared.f32 	[%r3+-1156], %f58;
$L__BB0_23:
	setp.ne.s32 	%p15, %r1, 0;
	bar.sync 	0;
	ld.shared.f32 	%f59, [%r3+-1092];
	ld.shared.f32 	%f60, [%r3+-1156];
	add.f32 	%f61, %f59, %f60;
	ld.shared.f32 	%f62, [%r3+-1124];
	add.f32 	%f63, %f61, %f62;
	ld.shared.f32 	%f64, [%r3+-1140];
	add.f32 	%f65, %f63, %f64;
	ld.shared.f32 	%f66, [%r3+-1148];
	add.f32 	%f67, %f65, %f66;
	st.shared.f32 	[%r3+-1156], %f67;
	@%p15 bra 	$L__BB0_25;
	ld.shared.f32 	%f68, [_ZZ18cudaComputeAutocorE6shared+2048];
	ld.shared.f32 	%f69, [_ZZ18cudaComputeAutocorE6shared+2052];
	add.f32 	%f70, %f68, %f69;
	st.shared.f32 	[%r56+3076], %f70;
$L__BB0_25:
	bar.sync 	0;
	add.s32 	%r56, %r56, 8;
	add.s32 	%r55, %r55, 2;
	setp.ne.s32 	%p16, %r55, 0;
	@%p16 bra 	$L__BB0_9;
$L__BB0_26:
	and.b32  	%r44, %r18, 1;
	setp.eq.b32 	%p17, %r44, 1;
	@%p17 bra 	$L__BB0_36;
	setp.gt.u32 	%p18, %r1, 127;
	ld.shared.f32 	%f71, [%r3+-3204];
	mul.f32 	%f72, %f71, %f5;
	shl.b32 	%r45, %r57, 2;
	add.s32 	%r46, %r8, %r45;
	ld.shared.f32 	%f73, [%r46];
	ld.shared.f32 	%f74, [%r3+-2180];
	mul.f32 	%f75, %f74, %f6;
	ld.shared.f32 	%f76, [%r46+1024];
	mul.f32 	%f77, %f75, %f76;
	fma.rn.f32 	%f78, %f72, %f73, %f77;
	st.shared.f32 	[%r3+-1156], %f78;
	bar.sync 	0;
	@%p18 bra 	$L__BB0_29;
	ld.shared.f32 	%f79, [%r3+-644];
	ld.shared.f32 	%f80, [%r3+-1156];
	add.f32 	%f81, %f79, %f80;
	st.shared.f32 	[%r3+-1156], %f81;
$L__BB0_29:
	setp.gt.u32 	%p19, %r1, 63;
	bar.sync 	0;
	@%p19 bra 	$L__BB0_31;
	ld.shared.f32 	%f82, [%r3+-900];
	ld.shared.f32 	%f83, [%r3+-1156];
	add.f32 	%f84, %f82, %f83;
	st.shared.f32 	[%r3+-1156], %f84;
$L__BB0_31:
	setp.gt.u32 	%p20, %r1, 31;
	bar.sync 	0;
	@%p20 bra 	$L__BB0_33;
	ld.shared.f32 	%f85, [%r3+-1028];
	ld.shared.f32 	%f86, [%r3+-1156];
	add.f32 	%f87, %f85, %f86;
	st.shared.f32 	[%r3+-1156], %f87;
$L__BB0_33:
	setp.ne.s32 	%p21, %r1, 0;
	bar.sync 	0;
	ld.shared.f32 	%f88, [%r3+-1092];
	ld.shared.f32 	%f89, [%r3+-1156];
	add.f32 	%f90, %f88, %f89;
	ld.shared.f32 	%f91, [%r3+-1124];
	add.f32 	%f92, %f90, %f91;
	ld.shared.f32 	%f93, [%r3+-1140];
	add.f32 	%f94, %f92, %f93;
	ld.shared.f32 	%f95, [%r3+-1148];
	add.f32 	%f96, %f94, %f95;
	st.shared.f32 	[%r3+-1156], %f96;
	@%p21 bra 	$L__BB0_35;
	mov.u32 	%r47, _ZZ18cudaComputeAutocorE6shared;
	ld.shared.f32 	%f97, [_ZZ18cudaComputeAutocorE6shared+2048];
	ld.shared.f32 	%f98, [_ZZ18cudaComputeAutocorE6shared+2052];
	add.f32 	%f99, %f97, %f98;
	add.s32 	%r49, %r47, %r45;
	st.shared.f32 	[%r49+3072], %f99;
$L__BB0_35:
	bar.sync 	0;
$L__BB0_36:
	setp.gt.s32 	%p22, %r1, %r18;
	@%p22 bra 	$L__BB0_38;
	ld.shared.f32 	%f100, [%r3+-132];
	mov.u32 	%r50, %ctaid.y;
	mov.u32 	%r51, %nctaid.x;
	mad.lo.s32 	%r52, %r50, %r51, %r4;
	mad.lo.s32 	%r53, %r52, %r18, %r52;
	add.s32 	%r54, %r53, %r1;
	cvta.to.global.u64 	%rd20, %rd3;
	mul.wide.u32 	%rd21, %r54, 4;
	add.s64 	%rd22, %rd20, %rd21;
	st.global.f32 	[%rd22], %f100;
$L__BB0_38:
	ret;

}
	// .globl	cudaComputeLPC
.visible .entry cudaComputeLPC(
	.param .u64 .ptr .align 1 cudaComputeLPC_param_0,
	.param .u64 .ptr .align 1 cudaComputeLPC_param_1,
	.param .u64 .ptr .align 1 cudaComputeLPC_param_2,
	.param .u32 cudaComputeLPC_param_3,
	.param .u32 cudaComputeLPC_param_4
)
{
	.reg .pred 	%p<33>;
	.reg .b32 	%r<150>;
	.reg .b32 	%f<74>;
	.reg .b64 	%rd<49>;
	// demoted variable
	.shared .align 4 .b8 _ZZ14cudaComputeLPCE6shared[528];
	ld.param.u64 	%rd5, [cudaComputeLPC_param_0];
	ld.param.u64 	%rd6, [cudaComputeLPC_param_1];
	ld.param.u64 	%rd4, [cudaComputeLPC_param_2];
	ld.param.u32 	%r62, [cudaComputeLPC_param_3];
	ld.param.u32 	%r63, [cudaComputeLPC_param_4];
	cvta.to.global.u64 	%rd1, %rd6;
	cvta.to.global.u64 	%rd2, %rd5;
	mov.u32 	%r1, %tid.x;
	setp.gt.u32 	%p2, %r1, 1;
	shl.b32 	%r64, %r1, 2;
	mov.u32 	%r148, _ZZ14cudaComputeLPCE6shared;
	add.s32 	%r2, %r148, %r64;
	@%p2 bra 	$L__BB1_2;
	cvta.to.global.u64 	%rd7, %rd4;
	mov.u32 	%r66, %ctaid.y;
	mul.wide.u32 	%rd8, %r66, 8;
	add.s64 	%rd9, %rd7, %rd8;
	mul.wide.u32 	%rd10, %r1, 4;
	add.s64 	%rd11, %rd9, %rd10;
	ld.global.u32 	%r67, [%rd11];
	st.shared.u32 	[%r2], %r67;
$L__BB1_2:
	setp.gt.s32 	%p3, %r1, %r62;
	@%p3 bra 	$L__BB1_4;
	mov.b32 	%r68, 0;
	st.shared.u32 	[%r2+392], %r68;
$L__BB1_4:
	bar.sync 	0;
	setp.lt.s32 	%p4, %r63, 1;
	@%p4 bra 	$L__BB1_22;
	mov.u32 	%r70, %ctaid.y;
	mul.lo.s32 	%r3, %r63, %r70;
	add.s32 	%r4, %r62, 1;
	and.b32  	%r5, %r63, 7;
	setp.lt.u32 	%p5, %r63, 8;
	mov.b32 	%r143, 0;
	@%p5 bra 	$L__BB1_10;
	and.b32  	%r143, %r63, 2147483640;
	neg.s32 	%r141, %r143;
	mad.lo.s32 	%r71, %r3, %r4, %r1;
	add.s32 	%r140, %r71, %r62;
	shl.b32 	%r72, %r62, 3;
	add.s32 	%r9, %r72, 8;
	shl.b32 	%r73, %r62, 1;
	add.s32 	%r139, %r71, %r73;
	mad.lo.s32 	%r138, %r62, 3, %r71;
	shl.b32 	%r74, %r62, 2;
	add.s32 	%r137, %r71, %r74;
	mad.lo.s32 	%r136, %r62, 5, %r71;
	mad.lo.s32 	%r135, %r62, 6, %r71;
	mad.lo.s32 	%r134, %r62, 7, %r71;
	add.s32 	%r133, %r71, 3;
$L__BB1_7:
	.pragma "nounroll";
	setp.gt.s32 	%p6, %r1, %r62;
	@%p6 bra 	$L__BB1_9;
	add.s32 	%r75, %r133, -3;
	mul.wide.u32 	%rd12, %r75, 4;
	add.s64 	%rd13, %rd1, %rd12;
	ld.global.f32 	%f5, [%rd13];
	ld.shared.f32 	%f6, [%r2+392];
	add.f32 	%f7, %f5, %f6;
	add.s32 	%r76, %r140, 1;
	mul.wide.u32 	%rd14, %r76, 4;
	add.s64 	%rd15, %rd1, %rd14;
	ld.global.f32 	%f8, [%rd15];
	add.f32 	%f9, %f8, %f7;
	add.s32 	%r77, %r139, 2;
	mul.wide.u32 	%rd16, %r77, 4;
	add.s64 	%rd17, %rd1, %rd16;
	ld.global.f32 	%f10, [%rd17];
	add.f32 	%f11, %f10, %f9;
	add.s32 	%r78, %r138, 3;
	mul.wide.u32 	%rd18, %r78, 4;
	add.s64 	%rd19, %rd1, %rd18;
	ld.global.f32 	%f12, [%rd19];
	add.f32 	%f13, %f12, %f11;
	add.s32 	%r79, %r137, 4;
	mul.wide.u32 	%rd20, %r79, 4;
	add.s64 	%rd21, %rd1, %rd20;
	ld.global.f32 	%f14, [%rd21];
	add.f32 	%f15, %f14, %f13;
	add.s32 	%r80, %r136, 5;
	mul.wide.u32 	%rd22, %r80, 4;
	add.s64 	%rd23, %rd1, %rd22;
	ld.global.f32 	%f16, [%rd23];
	add.f32 	%f17, %f16, %f15;
	add.s32 	%r81, %r135, 6;
	mul.wide.u32 	%rd24, %r81, 4;
	add.s64 	%rd25, %rd1, %rd24;
	ld.global.f32 	%f18, [%rd25];
	add.f32 	%f19, %f18, %f17;
	add.s32 	%r82, %r134, 7;
	mul.wide.u32 	%rd26, %r82, 4;
	add.s64 	%rd27, %rd1, %rd26;
	ld.global.f32 	%f20, [%rd27];
	add.f32 	%f21, %f20, %f19;
	st.shared.f32 	[%r2+392], %f21;
$L__BB1_9:
	add.s32 	%r141, %r141, 8;
	add.s32 	%r140, %r140, %r9;
	add.s32 	%r139, %r139, %r9;
	add.s32 	%r138, %r138, %r9;
	add.s32 	%r137, %r137, %r9;
	add.s32 	%r136, %r136, %r9;
	add.s32 	%r135, %r135, %r9;
	add.s32 	%r134, %r134, %r9;
	add.s32 	%r133, %r133, %r9;
	setp.ne.s32 	%p7, %r141, 0;
	@%p7 bra 	$L__BB1_7;
$L__BB1_10:
	setp.eq.s32 	%p8, %r5, 0;
	@%p8 bra 	$L__BB1_22;
	and.b32  	%r36, %r63, 3;
	setp.lt.u32 	%p9, %r5, 4;
	@%p9 bra 	$L__BB1_15;
	setp.gt.s32 	%p10, %r1, %r62;
	@%p10 bra 	$L__BB1_14;
	add.s32 	%r83, %r143, %r3;
	mad.lo.s32 	%r84, %r83, %r4, %r1;
	mul.wide.u32 	%rd28, %r84, 4;
	add.s64 	%rd29, %rd1, %rd28;
	ld.global.f32 	%f22, [%rd29];
	ld.shared.f32 	%f23, [%r2+392];
	add.f32 	%f24, %f22, %f23;
	add.s32 	%r85, %r84, %r4;
	mul.wide.u32 	%rd30, %r85, 4;
	add.s64 	%rd31, %rd1, %rd30;
	ld.global.f32 	%f25, [%rd31];
	add.f32 	%f26, %f25, %f24;
	add.s32 	%r86, %r85, %r4;
	mul.wide.u32 	%rd32, %r86, 4;
	add.s64 	%rd33, %rd1, %rd32;
	ld.global.f32 	%f27, [%rd33];
	add.f32 	%f28, %f27, %f26;
	add.s32 	%r87, %r86, %r4;
	mul.wide.u32 	%rd34, %r87, 4;
	add.s64 	%rd35, %rd1, %rd34;
	ld.global.f32 	%f29, [%rd35];
	add.f32 	%f30, %f29, %f28;
	st.shared.f32 	[%r2+392], %f30;
$L__BB1_14:
	add.s32 	%r143, %r143, 4;
$L__BB1_15:
	setp.eq.s32 	%p11, %r36, 0;
	@%p11 bra 	$L__BB1_22;
	setp.eq.s32 	%p12, %r36, 1;
	@%p12 bra 	$L__BB1_20;
	setp.gt.s32 	%p13, %r1, %r62;
	@%p13 bra 	$L__BB1_19;
	add.s32 	%r88, %r143, %r3;
	mad.lo.s32 	%r89, %r88, %r4, %r1;
	mul.wide.u32 	%rd36, %r89, 4;
	add.s64 	%rd37, %rd1, %rd36;
	ld.global.f32 	%f31, [%rd37];
	ld.shared.f32 	%f32, [%r2+392];
	add.f32 	%f33, %f31, %f32;
	add.s32 	%r90, %r89, %r4;
	mul.wide.u32 	%rd38, %r90, 4;
	add.s64 	%rd39, %rd1, %rd38;
	ld.global.f32 	%f34, [%rd39];
	add.f32 	%f35, %f34, %f33;
	st.shared.f32 	[%r2+392], %f35;
$L__BB1_19:
	add.s32 	%r143, %r143, 2;
$L__BB1_20:
	setp.gt.s32 	%p14, %r1, %r62;
	and.b32  	%r91, %r63, 1;
	setp.eq.b32 	%p15, %r91, 1;
	not.pred 	%p16, %p15;
	or.pred  	%p17, %p16, %p14;
	@%p17 bra 	$L__BB1_22;
	add.s32 	%r92, %r143, %r3;
	mad.lo.s32 	%r93, %r92, %r4, %r1;
	mul.wide.u32 	%rd40, %r93, 4;
	add.s64 	%rd41, %rd1, %rd40;
	ld.global.f32 	%f36, [%rd41];
	ld.shared.f32 	%f37, [%r2+392];
	add.f32 	%f38, %f36, %f37;
	st.shared.f32 	[%r2+392], %f38;
$L__BB1_22:
	bar.sync 	0;
	setp.gt.u32 	%p18, %r1, 31;
	@%p18 bra 	$L__BB1_24;
	mov.b32 	%r94, 0;
	st.shared.u32 	[%r2+8], %r94;
$L__BB1_24:
	setp.lt.s32 	%p19, %r62, 1;
	@%p19 bra 	$L__BB1_35;
	ld.shared.f32 	%f73, [_ZZ14cudaComputeLPCE6shared+392];
	mov.u32 	%r97, %ctaid.x;
	mov.u32 	%r98, %ctaid.y;
	mov.u32 	%r99, %nctaid.x;
	mad.lo.s32 	%r100, %r98, %r99, %r97;
	mul.lo.s32 	%r147, %r62, %r100;
	mul.wide.u32 	%rd42, %r1, 4;
	add.s64 	%rd3, %rd2, %rd42;
	neg.s32 	%r146, %r1;
	neg.s32 	%r43, %r64;
	neg.s32 	%r145, %r62;
	mov.b32 	%r149, 0;
$L__BB1_26:
	setp.gt.u32 	%p20, %r1, 31;
	@%p20 bra 	$L__BB1_28;
	setp.lt.u32 	%p21, %r1, %r149;
	selp.f32 	%f39, 0f3F800000, 0f00000000, %p21;
	ld.shared.f32 	%f40, [%r2+8];
	mul.f32 	%f41, %f40, %f39;
	add.s32 	%r102, %r148, %r43;
	ld.shared.f32 	%f42, [%r102+392];
	ld.shared.f32 	%f43, [%r2+200];
	fma.rn.f32 	%f44, %f41, %f42, %f43;
	ld.shared.f32 	%f45, [%r2+168];
	add.f32 	%f46, %f44, %f45;
	ld.shared.f32 	%f47, [%r2+152];
	add.f32 	%f48, %f46, %f47;
	ld.shared.f32 	%f49, [%r2+144];
	add.f32 	%f50, %f48, %f49;
	ld.shared.f32 	%f51, [%r2+140];
	add.f32 	%f52, %f50, %f51;
	st.shared.f32 	[%r2+136], %f52;
$L__BB1_28:
	setp.gt.u32 	%p22, %r1, 31;
	bar.sync 	0;
	ld.shared.f32 	%f53, [%r148+396];
	neg.f32 	%f54, %f53;
	ld.shared.f32 	%f55, [_ZZ14cudaComputeLPCE6shared+136];
	sub.f32 	%f56, %f54, %f55;
	div.rn.f32 	%f57, %f56, %f73;
	mul.f32 	%f58, %f57, %f57;
	mov.f32 	%f59, 0f3F800000;
	sub.f32 	%f60, %f59, %f58;
	mul.f32 	%f73, %f73, %f60;
	setp.lt.u32 	%p23, %r1, %r149;
	selp.f32 	%f61, 0f3F800000, 0f00000000, %p23;
	mul.f32 	%f62, %f57, %f61;
	add.s32 	%r103, %r148, %r43;
	ld.shared.f32 	%f63, [%r103+4];
	mul.f32 	%f64, %f63, %f62;
	setp.eq.s32 	%p24, %r146, 0;
	selp.f32 	%f65, 0f3F800000, 0f00000000, %p24;
	fma.rn.f32 	%f66, %f57, %f65, %f64;
	ld.shared.f32 	%f67, [%r2+8];
	add.f32 	%f4, %f67, %f66;
	st.shared.f32 	[%r2+8], %f4;
	@%p22 bra 	$L__BB1_34;
	abs.f32 	%f68, %f4;
	mul.f32 	%f69, %f68, 0f47000000;
	cvt.rni.s32.f32 	%r104, %f69;
	clz.b32 	%r105, %r104;
	setp.gt.u32 	%p26, %r1, %r149;
	shl.b32 	%r106, %r105, 8;
	sub.s32 	%r107, 5120, %r106;
	shr.s32 	%r108, %r107, 8;
	selp.b32 	%r109, 0, %r108, %p26;
	ld.shared.u32 	%r50, [%r2+328];
	max.s32 	%r110, %r109, %r50;
	ld.shared.u32 	%r51, [%r2+296];
	max.s32 	%r111, %r110, %r51;
	ld.shared.u32 	%r52, [%r2+280];
	max.s32 	%r112, %r111, %r52;
	ld.shared.u32 	%r53, [%r2+272];
	max.s32 	%r113, %r112, %r53;
	ld.shared.u32 	%r54, [%r2+268];
	max.s32 	%r114, %r113, %r54;
	st.shared.u32 	[%r2+264], %r114;
	ld.shared.u32 	%r115, [_ZZ14cudaComputeLPCE6shared+264];
	sub.s32 	%r116, 15, %r115;
	min.s32 	%r117, %r116, 15;
	max.s32 	%r55, %r117, 0;
	neg.f32 	%f70, %f4;
	mov.b32 	%r118, 1;
	shl.b32 	%r119, %r118, %r55;
	cvt.rn.f32.u32 	%f71, %r119;
	mul.f32 	%f72, %f70, %f71;
	cvt.rni.s32.f32 	%r120, %f72;
	min.s32 	%r121, %r120, 8191;
	max.s32 	%r56, %r121, -8192;
	mov.pred 	%p32, 0;
	@%p26 bra 	$L__BB1_32;
	setp.ne.s32 	%p28, %r1, 0;
	mul.wide.u32 	%rd43, %r147, 192;
	add.s64 	%rd44, %rd3, %rd43;
	st.global.u32 	[%rd44+64], %r56;
	@%p28 bra 	$L__BB1_32;
	add.s64 	%rd46, %rd2, %rd43;
	st.global.u32 	[%rd46+8], %r55;
	mov.pred 	%p32, -1;
$L__BB1_32:
	clz.b32 	%r122, %r56;
	not.b32 	%r123, %r56;
	clz.b32 	%r124, %r123;
	max.u32 	%r125, %r122, %r124;
	sub.s32 	%r126, 33, %r125;
	max.s32 	%r127, %r126, %r50;
	max.s32 	%r128, %r127, %r51;
	max.s32 	%r129, %r128, %r52;
	max.s32 	%r130, %r129, %r53;
	max.s32 	%r131, %r130, %r54;
	st.shared.u32 	[%r2+264], %r131;
	not.pred 	%p30, %p32;
	@%p30 bra 	$L__BB1_34;
	ld.shared.u32 	%r132, [_ZZ14cudaComputeLPCE6shared+264];
	mul.wide.u32 	%rd47, %r147, 192;
	add.s64 	%rd48, %rd2, %rd47;
	st.global.u32 	[%rd48+12], %r132;
$L__BB1_34:
	bar.sync 	0;
	add.s32 	%r148, %r148, 4;
	add.s32 	%r147, %r147, 1;
	add.s32 	%r146, %r146, 1;
	add.s32 	%r145, %r145, 1;
	setp.ne.s32 	%p31, %r145, 0;
	add.s32 	%r149, %r149, 1;
	@%p31 bra 	$L__BB1_26;
$L__BB1_35:
	ret;

}
	// .globl	cudaEstimateResidual
.visible .entry cudaEstimateResidual(
	.param .u64 .ptr .align 1 cudaEstimateResidual_param_0,
	.param .u64 .ptr .align 1 cudaEstimateResidual_param_1,
	.param .u64 .ptr .align 1 cudaEstimateResidual_param_2,
	.param .u32 cudaEstimateResidual_param_3,
	.param .u32 cudaEstimateResidual_param_4
)
{
	.reg .pred 	%p<19>;
	.reg .b32 	%r<224>;
	.reg .b64 	%rd<68>;
	// demoted variable
	.shared .align 4 .b8 _ZZ20cudaEstimateResidualE6shared[2368];
	ld.param.u64 	%rd13, [cudaEstimateResidual_param_0];
	ld.param.u64 	%rd14, [cudaEstimateResidual_param_1];
	ld.param.u64 	%rd15, [cudaEstimateResidual_param_2];
	ld.param.u32 	%r24, [cudaEstimateResidual_param_3];
	ld.param.u32 	%r25, [cudaEstimateResidual_param_4];
	mov.u32 	%r1, %tid.x;
	setp.gt.u32 	%p1, %r1, 47;
	shl.b32 	%r26, %r1, 2;
	mov.u32 	%r220, _ZZ20cudaEstimateResidualE6shared;
	add.s32 	%r28, %r220, %r26;
	add.s32 	%r2, %r28, 2176;
	@%p1 bra 	$L__BB2_2;
	cvta.to.global.u64 	%rd16, %rd15;
	mov.u32 	%r29, %ctaid.y;
	mul.wide.u32 	%rd17, %r29, 192;
	add.s64 	%rd18, %rd16, %rd17;
	mul.wide.u32 	%rd19, %r1, 4;
	add.s64 	%rd20, %rd18, %rd19;
	ld.global.u32 	%r30, [%rd20];
	st.shared.u32 	[%r2], %r30;
$L__BB2_2:
	bar.sync 	0;
	mov.u32 	%r3, %ctaid.x;
	mul.lo.s32 	%r4, %r25, %r3;
	ld.shared.u32 	%r5, [_ZZ20cudaEstimateResidualE6shared+2176];
	add.s32 	%r6, %r5, 1;
	not.b32 	%r32, %r5;
	sub.s32 	%r33, %r24, %r4;
	add.s32 	%r34, %r33, %r32;
	min.s32 	%r7, %r34, %r25;
	add.s32 	%r35, %r7, %r6;
	setp.ge.s32 	%p2, %r1, %r35;
	mov.b32 	%r218, 0;
	@%p2 bra 	$L__BB2_4;
	ld.shared.u32 	%r36, [_ZZ20cudaEstimateResidualE6shared+2180];
	add.s32 	%r37, %r4, %r1;
	add.s32 	%r38, %r37, %r36;
	cvta.to.global.u64 	%rd21, %rd14;
	mul.wide.s32 	%rd22, %r38, 4;
	add.s64 	%rd23, %rd21, %rd22;
	ld.global.u32 	%r218, [%rd23];
$L__BB2_4:
	add.s32 	%r10, %r2, -2176;
	st.shared.u32 	[%r2+-2176], %r218;
	setp.lt.s32 	%p3, %r5, %r1;
	@%p3 bra 	$L__BB2_6;
	sub.s32 	%r39, %r5, %r1;
	shl.b32 	%r40, %r39, 2;
	add.s32 	%r42, %r220, %r40;
	ld.shared.u32 	%r43, [%r42+2240];
	st.shared.u32 	[%r2+64], %r43;
$L__BB2_6:
	bar.sync 	0;
	setp.lt.s32 	%p4, %r5, 0;
	mov.b64 	%rd67, 0;
	@%p4 bra 	$L__BB2_18;
	and.b32  	%r11, %r6, 7;
	setp.lt.u32 	%p5, %r5, 7;
	mov.b64 	%rd67, 0;
	mov.b32 	%r222, 0;
	@%p5 bra 	$L__BB2_10;
	and.b32  	%r222, %r6, -8;
	neg.s32 	%r219, %r222;
	add.s32 	%r14, %r26, 16;
	mov.b64 	%rd67, 0;
$L__BB2_9:
	.pragma "nounroll";
	add.s32 	%r47, %r220, %r14;
	ld.shared.u32 	%r48, [%r47+-16];
	ld.shared.u32 	%r49, [%r220+2240];
	shl.b32 	%r50, %r48, 8;
	shr.s32 	%r51, %r50, 8;
	shl.b32 	%r52, %r49, 8;
	shr.s32 	%r53, %r52, 8;
	mul.lo.s32 	%r54, %r53, %r51;
	cvt.s64.s32 	%rd28, %r54;
	add.s64 	%rd29, %rd67, %rd28;
	ld.shared.u32 	%r55, [%r47+-12];
	ld.shared.u32 	%r56, [%r220+2244];
	shl.b32 	%r57, %r55, 8;
	shr.s32 	%r58, %r57, 8;
	shl.b32 	%r59, %r56, 8;
	shr.s32 	%r60, %r59, 8;
	mul.lo.s32 	%r61, %r60, %r58;
	cvt.s64.s32 	%rd30, %r61;
	add.s64 	%rd31, %rd29, %rd30;
	ld.shared.u32 	%r62, [%r47+-8];
	ld.shared.u32 	%r63, [%r220+2248];
	shl.b32 	%r64, %r62, 8;
	shr.s32 	%r65, %r64, 8;
	shl.b32 	%r66, %r63, 8;
	shr.s32 	%r67, %r66, 8;
	mul.lo.s32 	%r68, %r67, %r65;
	cvt.s64.s32 	%rd32, %r68;
	add.s64 	%rd33, %rd31, %rd32;
	ld.shared.u32 	%r69, [%r47+-4];
	ld.shared.u32 	%r70, [%r220+2252];
	shl.b32 	%r71, %r69, 8;
	shr.s32 	%r72, %r71, 8;
	shl.b32 	%r73, %r70, 8;
	shr.s32 	%r74, %r73, 8;
	mul.lo.s32 	%r75, %r74, %r72;
	cvt.s64.s32 	%rd34, %r75;
	add.s64 	%rd35, %rd33, %rd34;
	ld.shared.u32 	%r76, [%r47];
	ld.shared.u32 	%r77, [%r220+2256];
	shl.b32 	%r78, %r76, 8;
	shr.s32 	%r79, %r78, 8;
	shl.b32 	%r80, %r77, 8;
	shr.s32 	%r81, %r80, 8;
	mul.lo.s32 	%r82, %r81, %r79;
	cvt.s64.s32 	%rd36, %r82;
	add.s64 	%rd37, %rd35, %rd36;
	ld.shared.u32 	%r83, [%r47+4];
	ld.shared.u32 	%r84, [%r220+2260];
	shl.b32 	%r85, %r83, 8;
	shr.s32 	%r86, %r85, 8;
	shl.b32 	%r87, %r84, 8;
	shr.s32 	%r88, %r87, 8;
	mul.lo.s32 	%r89, %r88, %r86;
	cvt.s64.s32 	%rd38, %r89;
	add.s64 	%rd39, %rd37, %rd38;
	ld.shared.u32 	%r90, [%r47+8];
	ld.shared.u32 	%r91, [%r220+2264];
	shl.b32 	%r92, %r90, 8;
	shr.s32 	%r93, %r92, 8;
	shl.b32 	%r94, %r91, 8;
	shr.s32 	%r95, %r94, 8;
	mul.lo.s32 	%r96, %r95, %r93;
	cvt.s64.s32 	%rd40, %r96;
	add.s64 	%rd41, %rd39, %rd40;
	ld.shared.u32 	%r97, [%r47+12];
	ld.shared.u32 	%r98, [%r220+2268];
	shl.b32 	%r99, %r97, 8;
	shr.s32 	%r100, %r99, 8;
	shl.b32 	%r101, %r98, 8;
	shr.s32 	%r102, %r101, 8;
	mul.lo.s32 	%r103, %r102, %r100;
	cvt.s64.s32 	%rd42, %r103;
	add.s64 	%rd67, %rd41, %rd42;
	add.s32 	%r220, %r220, 32;
	add.s32 	%r219, %r219, 8;
	setp.ne.s32 	%p6, %r219, 0;
	@%p6 bra 	$L__BB2_9;
$L__BB2_10:
	setp.eq.s32 	%p7, %r11, 0;
	@%p7 bra 	$L__BB2_18;
	setp.lt.u32 	%p8, %r11, 4;
	@%p8 bra 	$L__BB2_13;
	shl.b32 	%r104, %r222, 2;
	add.s32 	%r105, %r10, %r104;
	ld.shared.u32 	%r106, [%r105];
	mov.u32 	%r107, _ZZ20cudaEstimateResidualE6shared;
	add.s32 	%r108, %r107, %r104;
	ld.shared.u32 	%r109, [%r108+2240];
	shl.b32 	%r110, %r106, 8;
	shr.s32 	%r111, %r110, 8;
	shl.b32 	%r112, %r109, 8;
	shr.s32 	%r113, %r112, 8;
	mul.lo.s32 	%r114, %r113, %r111;
	cvt.s64.s32 	%rd44, %r114;
	add.s64 	%rd45, %rd67, %rd44;
	ld.shared.u32 	%r115, [%r105+4];
	ld.shared.u32 	%r116, [%r108+2244];
	shl.b32 	%r117, %r115, 8;
	shr.s32 	%r118, %r117, 8;
	shl.b32 	%r119, %r116, 8;
	shr.s32 	%r120, %r119, 8;
	mul.lo.s32 	%r121, %r120, %r118;
	cvt.s64.s32 	%rd46, %r121;
	add.s64 	%rd47, %rd45, %rd46;
	ld.shared.u32 	%r122, [%r105+8];
	ld.shared.u32 	%r123, [%r108+2248];
	shl.b32 	%r124, %r122, 8;
	shr.s32 	%r125, %r124, 8;
	shl.b32 	%r126, %r123, 8;
	shr.s32 	%r127, %r126, 8;
	mul.lo.s32 	%r128, %r127, %r125;
	cvt.s64.s32 	%rd48, %r128;
	add.s64 	%rd49, %rd47, %rd48;
	ld.shared.u32 	%r129, [%r105+12];
	ld.shared.u32 	%r130, [%r108+2252];
	shl.b32 	%r131, %r129, 8;
	shr.s32 	%r132, %r131, 8;
	shl.b32 	%r133, %r130, 8;
	shr.s32 	%r134, %r133, 8;
	mul.lo.s32 	%r135, %r134, %r132;
	cvt.s64.s32 	%rd50, %r135;
	add.s64 	%rd67, %rd49, %rd50;
	add.s32 	%r222, %r222, 4;
$L__BB2_13:
	and.b32  	%r136, %r6, 3;
	setp.eq.s32 	%p9, %r136, 0;
	@%p9 bra 	$L__BB2_18;
	setp.eq.s32 	%p10, %r136, 1;
	@%p10 bra 	$L__BB2_16;
	shl.b32 	%r137, %r222, 2;
	add.s32 	%r138, %r10, %r137;
	ld.shared.u32 	%r139, [%r138];
	mov.u32 	%r140, _ZZ20cudaEstimateResidualE6shared;
	add.s32 	%r141, %r140, %r137;
	ld.shared.u32 	%r142, [%r141+2240];
	shl.b32 	%r143, %r139, 8;
	shr.s32 	%r144, %r143, 8;
	shl.b32 	%r145, %r142, 8;
	shr.s32 	%r146, %r145, 8;
	mul.lo.s32 	%r147, %r146, %r144;
	cvt.s64.s32 	%rd52, %r147;
	add.s64 	%rd53, %rd67, %rd52;
	ld.shared.u32 	%r148, [%r138+4];
	ld.shared.u32 	%r149, [%r141+2244];
	shl.b32 	%r150, %r148, 8;
	shr.s32 	%r151, %r150, 8;
	shl.b32 	%r152, %r149, 8;
	shr.s32 	%r153, %r152, 8;
	mul.lo.s32 	%r154, %r153, %r151;
	cvt.s64.s32 	%rd54, %r154;
	add.s64 	%rd67, %rd53, %rd54;
	add.s32 	%r222, %r222, 2;
$L__BB2_16:
	and.b32  	%r155, %r5, 1;
	setp.eq.b32 	%p11, %r155, 1;
	@%p11 bra 	$L__BB2_18;
	shl.b32 	%r156, %r222, 2;
	add.s32 	%r157, %r10, %r156;
	ld.shared.u32 	%r158, [%r157];
	mov.u32 	%r159, _ZZ20cudaEstimateResidualE6shared;
	add.s32 	%r160, %r159, %r156;
	ld.shared.u32 	%r161, [%r160+2240];
	shl.b32 	%r162, %r158, 8;
	shr.s32 	%r163, %r162, 8;
	shl.b32 	%r164, %r161, 8;
	shr.s32 	%r165, %r164, 8;
	mul.lo.s32 	%r166, %r165, %r163;
	cvt.s64.s32 	%rd55, %r166;
	add.s64 	%rd67, %rd67, %rd55;
$L__BB2_18:
	shl.b32 	%r167, %r5, 2;
	add.s32 	%r168, %r10, %r167;
	ld.shared.u32 	%r169, [%r168+4];
	ld.shared.u32 	%r170, [_ZZ20cudaEstimateResidualE6shared+2184];
	shr.s64 	%rd56, %rd67, %r170;
	cvt.u32.u64 	%r171, %rd56;
	sub.s32 	%r172, %r169, %r171;
	setp.lt.s32 	%p12, %r1, %r7;
	shl.b32 	%r173, %r172, 9;
	shr.s32 	%r174, %r172, 31;
	shr.s32 	%r175, %r173, 8;
	xor.b32  	%r176, %r175, %r174;
	selp.b32 	%r177, %r176, 0, %p12;
	st.shared.u32 	[%r2+-1152], %r177;
	bar.sync 	0;
	setp.gt.u32 	%p13, %r1, 127;
	@%p13 bra 	$L__BB2_20;
	ld.shared.u32 	%r178, [%r2+-640];
	ld.shared.u32 	%r179, [%r2+-1152];
	add.s32 	%r180, %r179, %r178;
	st.shared.u32 	[%r2+-1152], %r180;
$L__BB2_20:
	bar.sync 	0;
	setp.gt.u32 	%p14, %r1, 63;
	@%p14 bra 	$L__BB2_22;
	ld.shared.u32 	%r181, [%r2+-896];
	ld.shared.u32 	%r182, [%r2+-1152];
	add.s32 	%r183, %r182, %r181;
	st.shared.u32 	[%r2+-1152], %r183;
$L__BB2_22:
	bar.sync 	0;
	setp.gt.u32 	%p15, %r1, 31;
	@%p15 bra 	$L__BB2_24;
	ld.shared.u32 	%r184, [%r2+-1024];
	ld.shared.u32 	%r185, [%r2+-1152];
	add.s32 	%r186, %r185, %r184;
	st.shared.u32 	[%r2+-1152], %r186;
$L__BB2_24:
	setp.gt.u32 	%p16, %r1, 31;
	bar.sync 	0;
	ld.shared.u32 	%r187, [%r2+-1088];
	ld.shared.u32 	%r188, [%r2+-1152];
	add.s32 	%r189, %r188, %r187;
	ld.shared.u32 	%r190, [%r2+-1120];
	add.s32 	%r191, %r190, %r189;
	ld.shared.u32 	%r192, [%r2+-1136];
	add.s32 	%r193, %r192, %r191;
	ld.shared.u32 	%r194, [%r2+-1144];
	add.s32 	%r195, %r194, %r193;
	ld.shared.u32 	%r196, [%r2+-1148];
	add.s32 	%r197, %r196, %r195;
	st.shared.u32 	[%r2+-1152], %r197;
	bar.sync 	0;
	@%p16 bra 	$L__BB2_27;
	setp.gt.u32 	%p17, %r1, 14;
	selp.b32 	%r198, 8388607, 0, %p17;
	mad.lo.s32 	%r199, %r7, %r1, %r7;
	add.s32 	%r200, %r199, %r198;
	ld.shared.u32 	%r201, [_ZZ20cudaEstimateResidualE6shared+1024];
	shr.s32 	%r202, %r7, 1;
	sub.s32 	%r203, %r201, %r202;
	shr.s32 	%r204, %r203, %r1;
	add.s32 	%r205, %r200, %r204;
	ld.shared.u32 	%r206, [%r2+-96];
	min.s32 	%r207, %r205, %r206;
	ld.shared.u32 	%r208, [%r2+-112];
	min.s32 	%r209, %r207, %r208;
	ld.shared.u32 	%r210, [%r2+-120];
	min.s32 	%r211, %r209, %r210;
	ld.shared.u32 	%r212, [%r2+-124];
	min.s32 	%r213, %r211, %r212;
	st.shared.u32 	[%r2+-128], %r213;
	setp.ne.s32 	%p18, %r1, 0;
	@%p18 bra 	$L__BB2_27;
	ld.shared.u32 	%r214, [_ZZ20cudaEstimateResidualE6shared+2048];
	mov.u32 	%r215, %ctaid.y;
	mov.u32 	%r216, %nctaid.x;
	mad.lo.s32 	%r217, %r215, %r216, %r3;
	cvta.to.global.u64 	%rd57, %rd13;
	mul.wide.u32 	%rd58, %r217, 4;
	add.s64 	%rd59, %rd57, %rd58;
	st.global.u32 	[%rd59], %r214;
$L__BB2_27:
	ret;

}
	// .globl	cudaSumResidual
.visible .entry cudaSumResidual(
	.param .u64 .ptr .align 1 cudaSumResidual_param_0,
	.param .u64 .ptr .align 1 cudaSumResidual_param_1,
	.param .u32 cudaSumResidual_param_2
)
{
	.reg .pred 	%p<4>;
	.reg .b32 	%r<28>;
	.reg .b64 	%rd<9>;
	// demoted variable
	.shared .align 4 .b8 _ZZ15cudaSumResidualE6shared[256];
	ld.param.u64 	%rd1, [cudaSumResidual_param_0];
	ld.param.u64 	%rd2, [cudaSumResidual_param_1];
	ld.param.u32 	%r5, [cudaSumResidual_param_2];
	mov.u32 	%r1, %tid.x;
	setp.ge.s32 	%p1, %r1, %r5;
	mov.b32 	%r27, 0;
	@%p1 bra 	$L__BB3_2;
	cvta.to.global.u64 	%rd3, %rd2;
	mov.u32 	%r7, %ctaid.y;
	mad.lo.s32 	%r8, %r5, %r7, %r1;
	mul.wide.u32 	%rd4, %r8, 4;
	add.s64 	%rd5, %rd3, %rd4;
	ld.global.u32 	%r27, [%rd5];
$L__BB3_2:
	shl.b32 	%r9, %r1, 2;
	mov.u32 	%r10, _ZZ15cudaSumResidualE6shared;
	add.s32 	%r4, %r10, %r9;
	st.shared.u32 	[%r4], %r27;
	bar.sync 	0;
	setp.gt.u32 	%p2, %r1, 31;
	@%p2 bra 	$L__BB3_4;
	ld.shared.u32 	%r11, [%r4+128];
	ld.shared.u32 	%r12, [%r4];
	add.s32 	%r13, %r12, %r11;
	st.shared.u32 	[%r4], %r13;
$L__BB3_4:
	bar.sync 	0;
	ld.shared.u32 	%r14, [%r4+64];
	ld.shared.u32 	%r15, [%r4];
	add.s32 	%r16, %r15, %r14;
	ld.shared.u32 	%r17, [%r4+32];
	add.s32 	%r18, %r17, %r16;
	ld.shared.u32 	%r19, [%r4+16];
	add.s32 	%r20, %r19, %r18;
	ld.shared.u32 	%r21, [%r4+8];
	add.s32 	%r22, %r21, %r20;
	ld.shared.u32 	%r23, [%r4+4];
	add.s32 	%r24, %r23, %r22;
	st.shared.u32 	[%r4], %r24;
	bar.sync 	0;
	setp.ne.s32 	%p3, %r1, 0;
	@%p3 bra 	$L__BB3_6;
	ld.shared.u32 	%r25, [_ZZ15cudaSumResidualE6shared];
	mov.u32 	%r26, %ctaid.y;
	cvta.to.global.u64 	%rd6, %rd1;
	mul.wide.u32 	%rd7, %r26, 192;
	add.s64 	%rd8, %rd6, %rd7;
	st.global.u32 	[%rd8+16], %r25;
$L__BB3_6:
	ret;

}
	// .globl	cudaEncodeResidual
.visible .entry cudaEncodeResidual(
	.param .u64 .ptr .align 1 cudaEncodeResidual_param_0,
	.param .u64 .ptr .align 1 cudaEncodeResidual_param_1,
	.param .u64 .ptr .align 1 cudaEncodeResidual_param_2,
	.param .u32 cudaEncodeResidual_param_3,
	.param .u32 cudaEncodeResidual_param_4
)
{
	.reg .pred 	%p<19>;
	.reg .b32 	%r<224>;
	.reg .b64 	%rd<68>;
	// demoted variable
	.shared .align 4 .b8 _ZZ18cudaEncodeResidualE6shared[2368];
	ld.param.u64 	%rd13, [cudaEncodeResidual_param_0];
	ld.param.u64 	%rd14, [cudaEncodeResidual_param_1];
	ld.param.u64 	%rd15, [cudaEncodeResidual_param_2];
	ld.param.u32 	%r24, [cudaEncodeResidual_param_3];
	ld.param.u32 	%r25, [cudaEncodeResidual_param_4];
	mov.u32 	%r1, %tid.x;
	setp.gt.u32 	%p1, %r1, 47;
	shl.b32 	%r26, %r1, 2;
	mov.u32 	%r220, _ZZ18cudaEncodeResidualE6shared;
	add.s32 	%r28, %r220, %r26;
	add.s32 	%r2, %r28, 2176;
	@%p1 bra 	$L__BB4_2;
	cvta.to.global.u64 	%rd16, %rd15;
	mov.u32 	%r29, %ctaid.y;
	mul.wide.u32 	%rd17, %r29, 192;
	add.s64 	%rd18, %rd16, %rd17;
	mul.wide.u32 	%rd19, %r1, 4;
	add.s64 	%rd20, %rd18, %rd19;
	ld.global.u32 	%r30, [%rd20];
	st.shared.u32 	[%r2], %r30;
$L__BB4_2:
	bar.sync 	0;
	mov.u32 	%r3, %ctaid.x;
	mul.lo.s32 	%r4, %r25, %r3;
	ld.shared.u32 	%r5, [_ZZ18cudaEncodeResidualE6shared+2176];
	add.s32 	%r6, %r5, 1;
	not.b32 	%r32, %r5;
	sub.s32 	%r33, %r24, %r4;
	add.s32 	%r34, %r33, %r32;
	min.s32 	%r7, %r34, %r25;
	add.s32 	%r35, %r7, %r6;
	setp.ge.s32 	%p2, %r1, %r35;
	mov.b32 	%r218, 0;
	@%p2 bra 	$L__BB4_4;
	ld.shared.u32 	%r36, [_ZZ18cudaEncodeResidualE6shared+2180];
	add.s32 	%r37, %r4, %r1;
	add.s32 	%r38, %r37, %r36;
	cvta.to.global.u64 	%rd21, %rd14;
	mul.wide.s32 	%rd22, %r38, 4;
	add.s64 	%rd23, %rd21, %rd22;
	ld.global.u32 	%r218, [%rd23];
$L__BB4_4:
	add.s32 	%r10, %r2, -2176;
	st.shared.u32 	[%r2+-2176], %r218;
	setp.lt.s32 	%p3, %r5, %r1;
	@%p3 bra 	$L__BB4_6;
	sub.s32 	%r39, %r5, %r1;
	shl.b32 	%r40, %r39, 2;
	add.s32 	%r42, %r220, %r40;
	ld.shared.u32 	%r43, [%r42+2240];
	st.shared.u32 	[%r2+64], %r43;
$L__BB4_6:
	bar.sync 	0;
	setp.lt.s32 	%p4, %r5, 0;
	mov.b64 	%rd67, 0;
	@%p4 bra 	$L__BB4_18;
	and.b32  	%r11, %r6, 7;
	setp.lt.u32 	%p5, %r5, 7;
	mov.b64 	%rd67, 0;
	mov.b32 	%r222, 0;
	@%p5 bra 	$L__BB4_10;
	and.b32  	%r222, %r6, -8;
	neg.s32 	%r219, %r222;
	add.s32 	%r14, %r26, 16;
	mov.b64 	%rd67, 0;
$L__BB4_9:
	.pragma "nounroll";
	add.s32 	%r47, %r220, %r14;
	ld.shared.u32 	%r48, [%r47+-16];
	ld.shared.u32 	%r49, [%r220+2240];
	shl.b32 	%r50, %r48, 8;
	shr.s32 	%r51, %r50, 8;
	shl.b32 	%r52, %r49, 8;
	shr.s32 	%r53, %r52, 8;
	mul.lo.s32 	%r54, %r53, %r51;
	cvt.s64.s32 	%rd28, %r54;
	add.s64 	%rd29, %rd67, %rd28;
	ld.shared.u32 	%r55, [%r47+-12];
	ld.shared.u32 	%r56, [%r220+2244];
	shl.b32 	%r57, %r55, 8;
	shr.s32 	%r58, %r57, 8;
	shl.b32 	%r59, %r56, 8;
	shr.s32 	%r60, %r59, 8;
	mul.lo.s32 	%r61, %r60, %r58;
	cvt.s64.s32 	%rd30, %r61;
	add.s64 	%rd31, %rd29, %rd30;
	ld.shared.u32 	%r62, [%r47+-8];
	ld.shared.u32 	%r63, [%r220+2248];
	shl.b32 	%r64, %r62, 8;
	shr.s32 	%r65, %r64, 8;
	shl.b32 	%r66, %r63, 8;
	shr.s32 	%r67, %r66, 8;
	mul.lo.s32 	%r68, %r67, %r65;
	cvt.s64.s32 	%rd32, %r68;
	add.s64 	%rd33, %rd31, %rd32;
	ld.shared.u32 	%r69, [%r47+-4];
	ld.shared.u32 	%r70, [%r220+2252];
	shl.b32 	%r71, %r69, 8;
	shr.s32 	%r72, %r71, 8;
	shl.b32 	%r73, %r70, 8;
	shr.s32 	%r74, %r73, 8;
	mul.lo.s32 	%r75, %r74, %r72;
	cvt.s64.s32 	%rd34, %r75;
	add.s64 	%rd35, %rd33, %rd34;
	ld.shared.u32 	%r76, [%r47];
	ld.shared.u32 	%r77, [%r220+2256];
	shl.b32 	%r78, %r76, 8;
	shr.s32 	%r79, %r78, 8;
	shl.b32 	%r80, %r77, 8;
	shr.s32 	%r81, %r80, 8;
	mul.lo.s32 	%r82, %r81, %r79;
	cvt.s64.s32 	%rd36, %r82;
	add.s64 	%rd37, %rd35, %rd36;
	ld.shared.u32 	%r83, [%r47+4];
	ld.shared.u32 	%r84, [%r220+2260];
	shl.b32 	%r85, %r83, 8;
	shr.s32 	%r86, %r85, 8;
	shl.b32 	%r87, %r84, 8;
	shr.s32 	%r88, %r87, 8;
	mul.lo.s32 	%r89, %r88, %r86;
	cvt.s64.s32 	%rd38, %r89;
	add.s64 	%rd39, %rd37, %rd38;
	ld.shared.u32 	%r90, [%r47+8];
	ld.shared.u32 	%r91, [%r220+2264];
	shl.b32 	%r92, %r90, 8;
	shr.s32 	%r93, %r92, 8;
	shl.b32 	%r94, %r91, 8;
	shr.s32 	%r95, %r94, 8;
	mul.lo.s32 	%r96, %r95, %r93;
	cvt.s64.s32 	%rd40, %r96;
	add.s64 	%rd41, %rd39, %rd40;
	ld.shared.u32 	%r97, [%r47+12];
	ld.shared.u32 	%r98, [%r220+2268];
	shl.b32 	%r99, %r97, 8;
	shr.s32 	%r100, %r99, 8;
	shl.b32 	%r101, %r98, 8;
	shr.s32 	%r102, %r101, 8;
	mul.lo.s32 	%r103, %r102, %r100;
	cvt.s64.s32 	%rd42, %r103;
	add.s64 	%rd67, %rd41, %rd42;
	add.s32 	%r220, %r220, 32;
	add.s32 	%r219, %r219, 8;
	setp.ne.s32 	%p6, %r219, 0;
	@%p6 bra 	$L__BB4_9;
$L__BB4_10:
	setp.eq.s32 	%p7, %r11, 0;
	@%p7 bra 	$L__BB4_18;
	setp.lt.u32 	%p8, %r11, 4;
	@%p8 bra 	$L__BB4_13;
	shl.b32 	%r104, %r222, 2;
	add.s32 	%r105, %r10, %r104;
	ld.shared.u32 	%r106, [%r105];
	mov.u32 	%r107, _ZZ18cudaEncodeResidualE6shared;
	add.s32 	%r108, %r107, %r104;
	ld.shared.u32 	%r109, [%r108+2240];
	shl.b32 	%r110, %r106, 8;
	shr.s32 	%r111, %r110, 8;
	shl.b32 	%r112, %r109, 8;
	shr.s32 	%r113, %r112, 8;
	mul.lo.s32 	%r114, %r113, %r111;
	cvt.s64.s32 	%rd44, %r114;
	add.s64 	%rd45, %rd67, %rd44;
	ld.shared.u32 	%r115, [%r105+4];
	ld.shared.u32 	%r116, [%r108+2244];
	shl.b32 	%r117, %r115, 8;
	shr.s32 	%r118, %r117, 8;
	shl.b32 	%r119, %r116, 8;
	shr.s32 	%r120, %r119, 8;
	mul.lo.s32 	%r121, %r120, %r118;
	cvt.s64.s32 	%rd46, %r121;
	add.s64 	%rd47, %rd45, %rd46;
	ld.shared.u32 	%r122, [%r105+8];
	ld.shared.u32 	%r123, [%r108+2248];
	shl.b32 	%r124, %r122, 8;
	shr.s32 	%r125, %r124, 8;
	shl.b32 	%r126, %r123, 8;
	shr.s32 	%r127, %r126, 8;
	mul.lo.s32 	%r128, %r127, %r125;
	cvt.s64.s32 	%rd48, %r128;
	add.s64 	%rd49, %rd47, %rd48;
	ld.shared.u32 	%r129, [%r105+12];
	ld.shared.u32 	%r130, [%r108+2252];
	shl.b32 	%r131, %r129, 8;
	shr.s32 	%r132, %r131, 8;
	shl.b32 	%r133, %r130, 8;
	shr.s32 	%r134, %r133, 8;
	mul.lo.s32 	%r135, %r134, %r132;
	cvt.s64.s32 	%rd50, %r135;
	add.s64 	%rd67, %rd49, %rd50;
	add.s32 	%r222, %r222, 4;
$L__BB4_13:
	and.b32  	%r136, %r6, 3;
	setp.eq.s32 	%p9, %r136, 0;
	@%p9 bra 	$L__BB4_18;
	setp.eq.s32 	%p10, %r136, 1;
	@%p10 bra 	$L__BB4_16;
	shl.b32 	%r137, %r222, 2;
	add.s32 	%r138, %r10, %r137;
	ld.shared.u32 	%r139, [%r138];
	mov.u32 	%r140, _ZZ18cudaEncodeResidualE6shared;
	add.s32 	%r141, %r140, %r137;
	ld.shared.u32 	%r142, [%r141+2240];
	shl.b32 	%r143, %r139, 8;
	shr.s32 	%r144, %r143, 8;
	shl.b32 	%r145, %r142, 8;
	shr.s32 	%r146, %r145, 8;
	mul.lo.s32 	%r147, %r146, %r144;
	cvt.s64.s32 	%rd52, %r147;
	add.s64 	%rd53, %rd67, %rd52;
	ld.shared.u32 	%r148, [%r138+4];
	ld.shared.u32 	%r149, [%r141+2244];
	shl.b32 	%r150, %r148, 8;
	shr.s32 	%r151, %r150, 8;
	shl.b32 	%r152, %r149, 8;
	shr.s32 	%r153, %r152, 8;
	mul.lo.s32 	%r154, %r153, %r151;
	cvt.s64.s32 	%rd54, %r154;
	add.s64 	%rd67, %rd53, %rd54;
	add.s32 	%r222, %r222, 2;
$L__BB4_16:
	and.b32  	%r155, %r5, 1;
	setp.eq.b32 	%p11, %r155, 1;
	@%p11 bra 	$L__BB4_18;
	shl.b32 	%r156, %r222, 2;
	add.s32 	%r157, %r10, %r156;
	ld.shared.u32 	%r158, [%r157];
	mov.u32 	%r159, _ZZ18cudaEncodeResidualE6shared;
	add.s32 	%r160, %r159, %r156;
	ld.shared.u32 	%r161, [%r160+2240];
	shl.b32 	%r162, %r158, 8;
	shr.s32 	%r163, %r162, 8;
	shl.b32 	%r164, %r161, 8;
	shr.s32 	%r165, %r164, 8;
	mul.lo.s32 	%r166, %r165, %r163;
	cvt.s64.s32 	%rd55, %r166;
	add.s64 	%rd67, %rd67, %rd55;
$L__BB4_18:
	shl.b32 	%r167, %r5, 2;
	add.s32 	%r168, %r10, %r167;
	ld.shared.u32 	%r169, [%r168+4];
	ld.shared.u32 	%r170, [_ZZ18cudaEncodeResidualE6shared+2184];
	shr.s64 	%rd56, %rd67, %r170;
	cvt.u32.u64 	%r171, %rd56;
	sub.s32 	%r172, %r169, %r171;
	setp.lt.s32 	%p12, %r1, %r7;
	shl.b32 	%r173, %r172, 9;
	shr.s32 	%r174, %r172, 31;
	shr.s32 	%r175, %r173, 8;
	xor.b32  	%r176, %r175, %r174;
	selp.b32 	%r177, %r176, 0, %p12;
	st.shared.u32 	[%r2+-1152], %r177;
	bar.sync 	0;
	setp.gt.u32 	%p13, %r1, 127;
	@%p13 bra 	$L__BB4_20;
	ld.shared.u32 	%r178, [%r2+-640];
	ld.shared.u32 	%r179, [%r2+-1152];
	add.s32 	%r180, %r179, %r178;
	st.shared.u32 	[%r2+-1152], %r180;
$L__BB4_20:
	bar.sync 	0;
	setp.gt.u32 	%p14, %r1, 63;
	@%p14 bra 	$L__BB4_22;
	ld.shared.u32 	%r181, [%r2+-896];
	ld.shared.u32 	%r182, [%r2+-1152];
	add.s32 	%r183, %r182, %r181;
	st.shared.u32 	[%r2+-1152], %r183;
$L__BB4_22:
	bar.sync 	0;
	setp.gt.u32 	%p15, %r1, 31;
	@%p15 bra 	$L__BB4_24;
	ld.shared.u32 	%r184, [%r2+-1024];
	ld.shared.u32 	%r185, [%r2+-1152];
	add.s32 	%r186, %r185, %r184;
	st.shared.u32 	[%r2+-1152], %r186;
$L__BB4_24:
	setp.gt.u32 	%p16, %r1, 31;
	bar.sync 	0;
	ld.shared.u32 	%r187, [%r2+-1088];
	ld.shared.u32 	%r188, [%r2+-1152];
	add.s32 	%r189, %r188, %r187;
	ld.shared.u32 	%r190, [%r2+-1120];
	add.s32 	%r191, %r190, %r189;
	ld.shared.u32 	%r192, [%r2+-1136];
	add.s32 	%r193, %r192, %r191;
	ld.shared.u32 	%r194, [%r2+-1144];
	add.s32 	%r195, %r194, %r193;
	ld.shared.u32 	%r196, [%r2+-1148];
	add.s32 	%r197, %r196, %r195;
	st.shared.u32 	[%r2+-1152], %r197;
	bar.sync 	0;
	@%p16 bra 	$L__BB4_27;
	setp.gt.u32 	%p17, %r1, 14;
	selp.b32 	%r198, 8388607, 0, %p17;
	mad.lo.s32 	%r199, %r7, %r1, %r7;
	add.s32 	%r200, %r199, %r198;
	ld.shared.u32 	%r201, [_ZZ18cudaEncodeResidualE6shared+1024];
	shr.s32 	%r202, %r7, 1;
	sub.s32 	%r203, %r201, %r202;
	shr.s32 	%r204, %r203, %r1;
	add.s32 	%r205, %r200, %r204;
	ld.shared.u32 	%r206, [%r2+-96];
	min.s32 	%r207, %r205, %r206;
	ld.shared.u32 	%r208, [%r2+-112];
	min.s32 	%r209, %r207, %r208;
	ld.shared.u32 	%r210, [%r2+-120];
	min.s32 	%r211, %r209, %r210;
	ld.shared.u32 	%r212, [%r2+-124];
	min.s32 	%r213, %r211, %r212;
	st.shared.u32 	[%r2+-128], %r213;
	setp.ne.s32 	%p18, %r1, 0;
	@%p18 bra 	$L__BB4_27;
	ld.shared.u32 	%r214, [_ZZ18cudaEncodeResidualE6shared+2048];
	mov.u32 	%r215, %ctaid.y;
	mov.u32 	%r216, %nctaid.x;
	mad.lo.s32 	%r217, %r215, %r216, %r3;
	cvta.to.global.u64 	%rd57, %rd13;
	mul.wide.u32 	%rd58, %r217, 4;
	add.s64 	%rd59, %rd57, %rd58;
	st.global.u32 	[%rd59], %r214;
$L__BB4_27:
	ret;

}


// ===== COMPILED SASS (sm_100) =====

	.target	sm_100

	.elftype	@"ET_EXEC"


//--------------------- .note.nv.tkinfo           --------------------------
	.section	.note.nv.tkinfo,"",@"SHT_NOTE"
	.sectionflags	@"SHF_NOTE_NV_TKINFO"
	.tkinfo
        /*0018*/ 	.word	0x00000002
        /*0030*/ 	.string	""
        /*0030*/ 	.string	"ptxas"
        /*0030*/ 	.string	"Cuda compilation tools, release 13.0, V13.0.88"
        /*0030*/ 	.string	"Build cuda_13.0.r13.0/compiler.36424714_0"
        /*0030*/ 	.string	"-arch sm_100 -m 64 "



//--------------------- .note.nv.cuinfo           --------------------------
	.section	.note.nv.cuinfo,"",@"SHT_NOTE"
	.sectionflags	@"SHF_NOTE_NV_CUINFO"
        /*0018*/ 	.short	0x0002
        /*001a*/ 	.short	0x0064
        /*001c*/ 	.short	0x0082
	.zero		2


//--------------------- .nv.info                  --------------------------
	.section	.nv.info,"",@"SHT_CUDA_INFO"
	.align	4


	//----- nvinfo : EIATTR_REGCOUNT
	.align		4
        /*0000*/ 	.byte	0x04, 0x2f
        /*0002*/ 	.short	(.L_1 - .L_0)
	.align		4
.L_0:
        /*0004*/ 	.word	index@(cudaComputeAutocor)
        /*0008*/ 	.word	0x00000016


	//----- nvinfo : EIATTR_FRAME_SIZE
	.align		4
.L_1:
        /*000c*/ 	.byte	0x04, 0x11
        /*000e*/ 	.short	(.L_3 - .L_2)
	.align		4
.L_2:
        /*0010*/ 	.word	index@(cudaComputeAutocor)
        /*0014*/ 	.word	0x00000000


	//----- nvinfo : EIATTR_REGCOUNT
	.align		4
.L_3:
        /*0018*/ 	.byte	0x04, 0x2f
        /*001a*/ 	.short	(.L_5 - .L_4)
	.align		4
.L_4:
        /*001c*/ 	.word	index@(cudaComputeLPC)
        /*0020*/ 	.word	0x00000020


	//----- nvinfo : EIATTR_FRAME_SIZE
	.align		4
.L_5:
        /*0024*/ 	.byte	0x04, 0x11
        /*0026*/ 	.short	(.L_7 - .L_6)
	.align		4
.L_6:
        /*0028*/ 	.word	index@($__internal_0_$__cuda_sm3x_div_rn_noftz_f32_slowpath)
        /*002c*/ 	.word	0x00000000


	//----- nvinfo : EIATTR_FRAME_SIZE
	.align		4
.L_7:
        /*0030*/ 	.byte	0x04, 0x11
        /*0032*/ 	.short	(.L_9 - .L_8)
	.align		4
.L_8:
        /*0034*/ 	.word	index@(cudaComputeLPC)
        /*0038*/ 	.word	0x00000000


	//----- nvinfo : EIATTR_REGCOUNT
	.align		4
.L_9:
        /*003c*/ 	.byte	0x04, 0x2f
        /*003e*/ 	.short	(.L_11 - .L_10)
	.align		4
.L_10:
        /*0040*/ 	.word	index@(cudaEstimateResidual)
        /*0044*/ 	.word	0x0000001f


	//----- nvinfo : EIATTR_FRAME_SIZE
	.align		4
.L_11:
        /*0048*/ 	.byte	0x04, 0x11
        /*004a*/ 	.short	(.L_13 - .L_12)
	.align		4
.L_12:
        /*004c*/ 	.word	index@(cudaEstimateResidual)
        /*0050*/ 	.word	0x00000000


	//----- nvinfo : EIATTR_REGCOUNT
	.align		4
.L_13:
        /*0054*/ 	.byte	0x04, 0x2f
        /*0056*/ 	.short	(.L_15 - .L_14)
	.align		4
.L_14:
        /*0058*/ 	.word	index@(cudaSumResidual)
        /*005c*/ 	.word	0x0000000c


	//----- nvinfo : EIATTR_FRAME_SIZE
	.align		4
.L_15:
        /*0060*/ 	.byte	0x04, 0x11
        /*0062*/ 	.short	(.L_17 - .L_16)
	.align		4
.L_16:
        /*0064*/ 	.word	index@(cudaSumResidual)
        /*0068*/ 	.word	0x00000000


	//----- nvinfo : EIATTR_REGCOUNT
	.align		4
.L_17:
        /*006c*/ 	.byte	0x04, 0x2f
        /*006e*/ 	.short	(.L_19 - .L_18)
	.align		4
.L_18:
        /*0070*/ 	.word	index@(cudaEncodeResidual)
        /*0074*/ 	.word	0x0000001f


	//----- nvinfo : EIATTR_FRAME_SIZE
	.align		4
.L_19:
        /*0078*/ 	.byte	0x04, 0x11
        /*007a*/ 	.short	(.L_21 - .L_20)
	.align		4
.L_20:
        /*007c*/ 	.word	index@(cudaEncodeResidual)
        /*0080*/ 	.word	0x00000000


	//----- nvinfo : EIATTR_MIN_STACK_SIZE
	.align		4
.L_21:
        /*0084*/ 	.byte	0x04, 0x12
        /*0086*/ 	.short	(.L_23 - .L_22)
	.align		4
.L_22:
        /*0088*/ 	.word	index@(cudaEncodeResidual)
        /*008c*/ 	.word	0x00000000


	//----- nvinfo : EIATTR_MIN_STACK_SIZE
	.align		4
.L_23:
        /*0090*/ 	.byte	0x04, 0x12
        /*0092*/ 	.short	(.L_25 - .L_24)
	.align		4
.L_24:
        /*0094*/ 	.word	index@(cudaSumResidual)
        /*0098*/ 	.word	0x00000000


	//----- nvinfo : EIATTR_MIN_STACK_SIZE
	.align		4
.L_25:
        /*009c*/ 	.byte	0x04, 0x12
        /*009e*/ 	.short	(.L_27 - .L_26)
	.align		4
.L_26:
        /*00a0*/ 	.word	index@(cudaEstimateResidual)
        /*00a4*/ 	.word	0x00000000


	//----- nvinfo : EIATTR_MIN_STACK_SIZE
	.align		4
.L_27:
        /*00a8*/ 	.byte	0x04, 0x12
        /*00aa*/ 	.short	(.L_29 - .L_28)
	.align		4
.L_28:
        /*00ac*/ 	.word	index@(cudaComputeLPC)
        /*00b0*/ 	.word	0x00000000


	//----- nvinfo : EIATTR_MIN_STACK_SIZE
	.align		4
.L_29:
        /*00b4*/ 	.byte	0x04, 0x12
        /*00b6*/ 	.short	(.L_31 - .L_30)
	.align		4
.L_30:
        /*00b8*/ 	.word	index@(cudaComputeAutocor)
        /*00bc*/ 	.word	0x00000000
.L_31:


//--------------------- .nv.compat                --------------------------
	.section	.nv.compat,"",@"SHT_CUDA_COMPAT_INFO"
	.align	4
        /*0000*/ 	.byte	0x02, 0x09, 0x00, 0x00, 0x02, 0x02, 0x01, 0x00, 0x02, 0x05, 0x05, 0x00, 0x03, 0x07, 0x01, 0x01
        /*0010*/ 	.byte	0x02, 0x03, 0x00, 0x00, 0x02, 0x06, 0x01, 0x00, 0x04, 0x0b, 0x08, 0x00, 0x01, 0x00, 0x00, 0x00
        /*0020*/ 	.byte	0x00, 0x00, 0x00, 0x00


//--------------------- .nv.info.cudaEncodeResidual --------------------------
	.section	.nv.info.cudaEncodeResidual,"",@"SHT_CUDA_INFO"
	.sectionflags	@""
	.align	4


	//----- nvinfo : EIATTR_CUDA_API_VERSION
	.align		4
        /*0000*/ 	.byte	0x04, 0x37
        /*0002*/ 	.short	(.L_33 - .L_32)
.L_32:
        /*0004*/ 	.word	0x00000082


	//----- nvinfo : EIATTR_KPARAM_INFO
	.align		4
.L_33:
        /*0008*/ 	.byte	0x04, 0x17
        /*000a*/ 	.short	(.L_35 - .L_34)
.L_34:
        /*000c*/ 	.word	0x00000000
        /*0010*/ 	.short	0x0004
        /*0012*/ 	.short	0x001c
        /*0014*/ 	.byte	0x00, 0xf0, 0x11, 0x00


	//----- nvinfo : EIATTR_KPARAM_INFO
	.align		4
.L_35:
        /*0018*/ 	.byte	0x04, 0x17
        /*001a*/ 	.short	(.L_37 - .L_36)
.L_36:
        /*001c*/ 	.word	0x00000000
        /*0020*/ 	.short	0x0003
        /*0022*/ 	.short	0x0018
        /*0024*/ 	.byte	0x00, 0xf0, 0x11, 0x00


	//----- nvinfo : EIATTR_KPARAM_INFO
	.align		4
.L_37:
        /*0028*/ 	.byte	0x04, 0x17
        /*002a*/ 	.short	(.L_39 - .L_38)
.L_38:
        /*002c*/ 	.word	0x00000000
        /*0030*/ 	.short	0x0002
        /*0032*/ 	.short	0x0010
        /*0034*/ 	.byte	0x00, 0xf5, 0x21, 0x00


	//----- nvinfo : EIATTR_KPARAM_INFO
	.align		4
.L_39:
        /*0038*/ 	.byte	0x04, 0x17
        /*003a*/ 	.short	(.L_41 - .L_40)
.L_40:
        /*003c*/ 	.word	0x00000000
        /*0040*/ 	.short	0x0001
        /*0042*/ 	.short	0x0008
        /*0044*/ 	.byte	0x00, 0xf5, 0x21, 0x00


	//----- nvinfo : EIATTR_KPARAM_INFO
	.align		4
.L_41:
        /*0048*/ 	.byte	0x04, 0x17
        /*004a*/ 	.short	(.L_43 - .L_42)
.L_42:
        /*004c*/ 	.word	0x00000000
        /*0050*/ 	.short	0x0000
        /*0052*/ 	.short	0x0000
        /*0054*/ 	.byte	0x00, 0xf5, 0x21, 0x00


	//----- nvinfo : EIATTR_SPARSE_MMA_MASK
	.align		4
.L_43:
        /*0058*/ 	.byte	0x03, 0x50
        /*005a*/ 	.short	0x0000


	//----- nvinfo : EIATTR_MAXREG_COUNT
	.align		4
        /*005c*/ 	.byte	0x03, 0x1b
        /*005e*/ 	.short	0x00ff


	//----- nvinfo : EIATTR_NUM_BARRIERS
	.align		4
        /*0060*/ 	.byte	0x02, 0x4c
        /*0062*/ 	.byte	0x01
	.zero		1


	//----- nvinfo : EIATTR_MERCURY_ISA_VERSION
	.align		4
        /*0064*/ 	.byte	0x03, 0x5f
        /*0066*/ 	.short	0x0101


	//----- nvinfo : EIATTR_VRC_CTA_INIT_COUNT
	.align		4
        /*0068*/ 	.byte	0x02, 0x4a
	.zero		1
	.zero		1


	//----- nvinfo : EIATTR_EXIT_INSTR_OFFSETS
	.align		4
        /*006c*/ 	.byte	0x04, 0x1c
        /*006e*/ 	.short	(.L_45 - .L_44)


	//   ....[0]....
.L_44:
        /*0070*/ 	.word	0x00000f50


	//   ....[1]....
        /*0074*/ 	.word	0x00001070


	//   ....[2]....
        /*0078*/ 	.word	0x000010f0


	//----- nvinfo : EIATTR_CRS_STACK_SIZE
	.align		4
.L_45:
        /*007c*/ 	.byte	0x04, 0x1e
        /*007e*/ 	.short	(.L_47 - .L_46)
.L_46:
        /*0080*/ 	.word	0x00000000


	//----- nvinfo : EIATTR_CBANK_PARAM_SIZE
	.align		4
.L_47:
        /*0084*/ 	.byte	0x03, 0x19
        /*0086*/ 	.short	0x0020


	//----- nvinfo : EIATTR_PARAM_CBANK
	.align		4
        /*0088*/ 	.byte	0x04, 0x0a
        /*008a*/ 	.short	(.L_49 - .L_48)
	.align		4
.L_48:
        /*008c*/ 	.word	index@(.nv.constant0.cudaEncodeResidual)
        /*0090*/ 	.short	0x0380
        /*0092*/ 	.short	0x0020


	//----- nvinfo : EIATTR_SW_WAR
	.align		4
.L_49:
        /*0094*/ 	.byte	0x04, 0x36
        /*0096*/ 	.short	(.L_51 - .L_50)
.L_50:
        /*0098*/ 	.word	0x00000008
.L_51:


//--------------------- .nv.info.cudaSumResidual  --------------------------
	.section	.nv.info.cudaSumResidual,"",@"SHT_CUDA_INFO"
	.sectionflags	@""
	.align	4


	//----- nvinfo : EIATTR_CUDA_API_VERSION
	.align		4
        /*0000*/ 	.byte	0x04, 0x37
        /*0002*/ 	.short	(.L_53 - .L_52)
.L_52:
        /*0004*/ 	.word	0x00000082


	//----- nvinfo : EIATTR_KPARAM_INFO
	.align		4
.L_53:
        /*0008*/ 	.byte	0x04, 0x17
        /*000a*/ 	.short	(.L_55 - .L_54)
.L_54:
        /*000c*/ 	.word	0x00000000
        /*0010*/ 	.short	0x0002
        /*0012*/ 	.short	0x0010
        /*0014*/ 	.byte	0x00, 0xf0, 0x11, 0x00


	//----- nvinfo : EIATTR_KPARAM_INFO
	.align		4
.L_55:
        /*0018*/ 	.byte	0x04, 0x17
        /*001a*/ 	.short	(.L_57 - .L_56)
.L_56:
        /*001c*/ 	.word	0x00000000
        /*0020*/ 	.short	0x0001
        /*0022*/ 	.short	0x0008
        /*0024*/ 	.byte	0x00, 0xf5, 0x21, 0x00


	//----- nvinfo : EIATTR_KPARAM_INFO
	.align		4
.L_57:
        /*0028*/ 	.byte	0x04, 0x17
        /*002a*/ 	.short	(.L_59 - .L_58)
.L_58:
        /*002c*/ 	.word	0x00000000
        /*0030*/ 	.short	0x0000
        /*0032*/ 	.short	0x0000
        /*0034*/ 	.byte	0x00, 0xf5, 0x21, 0x00


	//----- nvinfo : EIATTR_SPARSE_MMA_MASK
	.align		4
.L_59:
        /*0038*/ 	.byte	0x03, 0x50
        /*003a*/ 	.short	0x0000


	//----- nvinfo : EIATTR_MAXREG_COUNT
	.align		4
        /*003c*/ 	.byte	0x03, 0x1b
        /*003e*/ 	.short	0x00ff


	//----- nvinfo : EIATTR_NUM_BARRIERS
	.align		4
        /*0040*/ 	.byte	0x02, 0x4c
        /*0042*/ 	.byte	0x01
	.zero		1


	//----- nvinfo : EIATTR_MERCURY_ISA_VERSION
	.align		4
        /*0044*/ 	.byte	0x03, 0x5f
        /*0046*/ 	.short	0x0101


	//----- nvinfo : EIATTR_VRC_CTA_INIT_COUNT
	.align		4
        /*0048*/ 	.byte	0x02, 0x4a
	.zero		1
	.zero		1


	//----- nvinfo : EIATTR_EXIT_INSTR_OFFSETS
	.align		4
        /*004c*/ 	.byte	0x04, 0x1c
        /*004e*/ 	.short	(.L_61 - .L_60)


	//   ....[0]....
.L_60:
        /*0050*/ 	.word	0x00000230


	//   ....[1]....
        /*0054*/ 	.word	0x00000290


	//----- nvinfo : EIATTR_CBANK_PARAM_SIZE
	.align		4
.L_61:
        /*0058*/ 	.byte	0x03, 0x19
        /*005a*/ 	.short	0x0014


	//----- nvinfo : EIATTR_PARAM_CBANK
	.align		4
        /*005c*/ 	.byte	0x04, 0x0a
        /*005e*/ 	.short	(.L_63 - .L_62)
	.align		4
.L_62:
        /*0060*/ 	.word	index@(.nv.constant0.cudaSumResidual)
        /*0064*/ 	.short	0x0380
        /*0066*/ 	.short	0x0014


	//----- nvinfo : EIATTR_SW_WAR
	.align		4
.L_63:
        /*0068*/ 	.byte	0x04, 0x36
        /*006a*/ 	.short	(.L_65 - .L_64)
.L_64:
        /*006c*/ 	.word	0x00000008
.L_65:


//--------------------- .nv.info.cudaEstimateResidual --------------------------
	.section	.nv.info.cudaEstimateResidual,"",@"SHT_CUDA_INFO"
	.sectionflags	@""
	.align	4


	//----- nvinfo : EIATTR_CUDA_API_VERSION
	.align		4
        /*0000*/ 	.byte	0x04, 0x37
        /*0002*/ 	.short	(.L_67 - .L_66)
.L_66:
        /*0004*/ 	.word	0x00000082


	//----- nvinfo : EIATTR_KPARAM_INFO
	.align		4
.L_67:
        /*0008*/ 	.byte	0x04, 0x17
        /*000a*/ 	.short	(.L_69 - .L_68)
.L_68:
        /*000c*/ 	.word	0x00000000
        /*0010*/ 	.short	0x0004
        /*0012*/ 	.short	0x001c
        /*0014*/ 	.byte	0x00, 0xf0, 0x11, 0x00


	//----- nvinfo : EIATTR_KPARAM_INFO
	.align		4
.L_69:
        /*0018*/ 	.byte	0x04, 0x17
        /*001a*/ 	.short	(.L_71 - .L_70)
.L_70:
        /*001c*/ 	.word	0x00000000
        /*0020*/ 	.short	0x0003
        /*0022*/ 	.short	0x0018
        /*0024*/ 	.byte	0x00, 0xf0, 0x11, 0x00


	//----- nvinfo : EIATTR_KPARAM_INFO
	.align		4
.L_71:
        /*0028*/ 	.byte	0x04, 0x17
        /*002a*/ 	.short	(.L_73 - .L_72)
.L_72:
        /*002c*/ 	.word	0x00000000
        /*0030*/ 	.short	0x0002
        /*0032*/ 	.short	0x0010
        /*0034*/ 	.byte	0x00, 0xf5, 0x21, 0x00


	//----- nvinfo : EIATTR_KPARAM_INFO
	.align		4
.L_73:
        /*0038*/ 	.byte	0x04, 0x17
        /*003a*/ 	.short	(.L_75 - .L_74)
.L_74:
        /*003c*/ 	.word	0x00000000
        /*0040*/ 	.short	0x0001
        /*0042*/ 	.short	0x0008
        /*0044*/ 	.byte	0x00, 0xf5, 0x21, 0x00


	//----- nvinfo : EIATTR_KPARAM_INFO
	.align		4
.L_75:
        /*0048*/ 	.byte	0x04, 0x17
        /*004a*/ 	.short	(.L_77 - .L_76)
.L_76:
        /*004c*/ 	.word	0x00000000
        /*0050*/ 	.short	0x0000
        /*0052*/ 	.short	0x0000
        /*0054*/ 	.byte	0x00, 0xf5, 0x21, 0x00


	//----- nvinfo : EIATTR_SPARSE_MMA_MASK
	.align		4
.L_77:
        /*0058*/ 	.byte	0x03, 0x50
        /*005a*/ 	.short	0x0000


	//----- nvinfo : EIATTR_MAXREG_COUNT
	.align		4
        /*005c*/ 	.byte	0x03, 0x1b
        /*005e*/ 	.short	0x00ff


	//----- nvinfo : EIATTR_NUM_BARRIERS
	.align		4
        /*0060*/ 	.byte	0x02, 0x4c
        /*0062*/ 	.byte	0x01
	.zero		1


	//----- nvinfo : EIATTR_MERCURY_ISA_VERSION
	.align		4
        /*0064*/ 	.byte	0x03, 0x5f
        /*0066*/ 	.short	0x0101


	//----- nvinfo : EIATTR_VRC_CTA_INIT_COUNT
	.align		4
        /*0068*/ 	.byte	0x02, 0x4a
	.zero		1
	.zero		1


	//----- nvinfo : EIATTR_EXIT_INSTR_OFFSETS
	.align		4
        /*006c*/ 	.byte	0x04, 0x1c
        /*006e*/ 	.short	(.L_79 - .L_78)


	//   ....[0]....
.L_78:
        /*0070*/ 	.word	0x00000f50


	//   ....[1]....
        /*0074*/ 	.word	0x00001070


	//   ....[2]....
        /*0078*/ 	.word	0x000010f0


	//----- nvinfo : EIATTR_CRS_STACK_SIZE
	.align		4
.L_79:
        /*007c*/ 	.byte	0x04, 0x1e
        /*007e*/ 	.short	(.L_81 - .L_80)
.L_80:
        /*0080*/ 	.word	0x00000000


	//----- nvinfo : EIATTR_CBANK_PARAM_SIZE
	.align		4
.L_81:
        /*0084*/ 	.byte	0x03, 0x19
        /*0086*/ 	.short	0x0020


	//----- nvinfo : EIATTR_PARAM_CBANK
	.align		4
        /*0088*/ 	.byte	0x04, 0x0a
        /*008a*/ 	.short	(.L_83 - .L_82)
	.align		4
.L_82:
        /*008c*/ 	.word	index@(.nv.constant0.cudaEstimateResidual)
        /*0090*/ 	.short	0x0380
        /*0092*/ 	.short	0x0020


	//----- nvinfo : EIATTR_SW_WAR
	.align		4
.L_83:
        /*0094*/ 	.byte	0x04, 0x36
        /*0096*/ 	.short	(.L_85 - .L_84)
.L_84:
        /*0098*/ 	.word	0x00000008
.L_85:


//--------------------- .nv.info.cudaComputeLPC   --------------------------
	.section	.nv.info.cudaComputeLPC,"",@"SHT_CUDA_INFO"
	.sectionflags	@""
	.align	4


	//----- nvinfo : EIATTR_CUDA_API_VERSION
	.align		4
        /*0000*/ 	.byte	0x04, 0x37
        /*0002*/ 	.short	(.L_87 - .L_86)
.L_86:
        /*0004*/ 	.word	0x00000082


	//----- nvinfo : EIATTR_KPARAM_INFO
	.align		4
.L_87:
        /*0008*/ 	.byte	0x04, 0x17
        /*000a*/ 	.short	(.L_89 - .L_88)
.L_88:
        /*000c*/ 	.word	0x00000000
        /*0010*/ 	.short	0x0004
        /*0012*/ 	.short	0x001c
        /*0014*/ 	.byte	0x00, 0xf0, 0x11, 0x00


	//----- nvinfo : EIATTR_KPARAM_INFO
	.align		4
.L_89:
        /*0018*/ 	.byte	0x04, 0x17
        /*001a*/ 	.short	(.L_91 - .L_90)
.L_90:
        /*001c*/ 	.word	0x00000000
        /*0020*/ 	.short	0x0003
        /*0022*/ 	.short	0x0018
        /*0024*/ 	.byte	0x00, 0xf0, 0x11, 0x00


	//----- nvinfo : EIATTR_KPARAM_INFO
	.align		4
.L_91:
        /*0028*/ 	.byte	0x04, 0x17
        /*002a*/ 	.short	(.L_93 - .L_92)
.L_92:
        /*002c*/ 	.word	0x00000000
        /*0030*/ 	.short	0x0002
        /*0032*/ 	.short	0x0010
        /*0034*/ 	.byte	0x00, 0xf5, 0x21, 0x00


	//----- nvinfo : EIATTR_KPARAM_INFO
	.align		4
.L_93:
        /*0038*/ 	.byte	0x04, 0x17
        /*003a*/ 	.short	(.L_95 - .L_94)
.L_94:
        /*003c*/ 	.word	0x00000000
        /*0040*/ 	.short	0x0001
        /*0042*/ 	.short	0x0008
        /*0044*/ 	.byte	0x00, 0xf5, 0x21, 0x00


	//----- nvinfo : EIATTR_KPARAM_INFO
	.align		4
.L_95:
        /*0048*/ 	.byte	0x04, 0x17
        /*004a*/ 	.short	(.L_97 - .L_96)
.L_96:
        /*004c*/ 	.word	0x00000000
        /*0050*/ 	.short	0x0000
        /*0052*/ 	.short	0x0000
        /*0054*/ 	.byte	0x00, 0xf5, 0x21, 0x00


	//----- nvinfo : EIATTR_SPARSE_MMA_MASK
	.align		4
.L_97:
        /*0058*/ 	.byte	0x03, 0x50
        /*005a*/ 	.short	0x0000


	//----- nvinfo : EIATTR_MAXREG_COUNT
	.align		4
        /*005c*/ 	.byte	0x03, 0x1b
        /*005e*/ 	.short	0x00ff


	//----- nvinfo : EIATTR_NUM_BARRIERS
	.align		4
        /*0060*/ 	.byte	0x02, 0x4c
        /*0062*/ 	.byte	0x01
	.zero		1


	//----- nvinfo : EIATTR_MERCURY_ISA_VERSION
	.align		4
        /*0064*/ 	.byte	0x03, 0x5f
        /*0066*/ 	.short	0x0101


	//----- nvinfo : EIATTR_VRC_CTA_INIT_COUNT
	.align		4
        /*0068*/ 	.byte	0x02, 0x4a
	.zero		1
	.zero		1


	//----- nvinfo : EIATTR_EXIT_INSTR_OFFSETS
	.align		4
        /*006c*/ 	.byte	0x04, 0x1c
        /*006e*/ 	.short	(.L_99 - .L_98)


	//   ....[0]....
.L_98:
        /*0070*/ 	.word	0x00000a40


	//   ....[1]....
        /*0074*/ 	.word	0x000012c0


	//----- nvinfo : EIATTR_CRS_STACK_SIZE
	.align		4
.L_99:
        /*0078*/ 	.byte	0x04, 0x1e
        /*007a*/ 	.short	(.L_101 - .L_100)
.L_100:
        /*007c*/ 	.word	0x00000000


	//----- nvinfo : EIATTR_CBANK_PARAM_SIZE
	.align		4
.L_101:
        /*0080*/ 	.byte	0x03, 0x19
        /*0082*/ 	.short	0x0020


	//----- nvinfo : EIATTR_PARAM_CBANK
	.align		4
        /*0084*/ 	.byte	0x04, 0x0a
        /*0086*/ 	.short	(.L_103 - .L_102)
	.align		4
.L_102:
        /*0088*/ 	.word	index@(.nv.constant0.cudaComputeLPC)
        /*008c*/ 	.short	0x0380
        /*008e*/ 	.short	0x0020


	//----- nvinfo : EIATTR_SW_WAR
	.align		4
.L_103:
        /*0090*/ 	.byte	0x04, 0x36
        /*0092*/ 	.short	(.L_105 - .L_104)
.L_104:
        /*0094*/ 	.word	0x00000008
.L_105:


//--------------------- .nv.info.cudaComputeAutocor --------------------------
	.section	.nv.info.cudaComputeAutocor,"",@"SHT_CUDA_INFO"
	.sectionflags	@""
	.align	4


	//----- nvinfo : EIATTR_CUDA_API_VERSION
	.align		4
        /*0000*/ 	.byte	0x04, 0x37
        /*0002*/ 	.short	(.L_107 - .L_106)
.L_106:
        /*0004*/ 	.word	0x00000082


	//----- nvinfo : EIATTR_KPARAM_INFO
	.align		4
.L_107:
        /*0008*/ 	.byte	0x04, 0x17
        /*000a*/ 	.short	(.L_109 - .L_108)
.L_108:
        /*000c*/ 	.word	0x00000000
        /*0010*/ 	.short	0x0006
        /*0012*/ 	.short	0x0028
        /*0014*/ 	.byte	0x00, 0xf0, 0x11, 0x00


	//----- nvinfo : EIATTR_KPARAM_INFO
	.align		4
.L_109:
        /*0018*/ 	.byte	0x04, 0x17
        /*001a*/ 	.short	(.L_111 - .L_110)
.L_110:
        /*001c*/ 	.word	0x00000000
        /*0020*/ 	.short	0x0005
        /*0022*/ 	.short	0x0024
        /*0024*/ 	.byte	0x00, 0xf0, 0x11, 0x00


	//----- nvinfo : EIATTR_KPARAM_INFO
	.align		4
.L_111:
        /*0028*/ 	.byte	0x04, 0x17
        /*002a*/ 	.short	(.L_113 - .L_112)
.L_112:
        /*002c*/ 	.word	0x00000000
        /*0030*/ 	.short	0x0004
        /*0032*/ 	.short	0x0020
        /*0034*/ 	.byte	0x00, 0xf0, 0x11, 0x00


	//----- nvinfo : EIATTR_KPARAM_INFO
	.align		4
.L_113:
        /*0038*/ 	.byte	0x04, 0x17
        /*003a*/ 	.short	(.L_115 - .L_114)
.L_114:
        /*003c*/ 	.word	0x00000000
        /*0040*/ 	.short	0x0003
        /*0042*/ 	.short	0x0018
        /*0044*/ 	.byte	0x00, 0xf5, 0x21, 0x00


	//----- nvinfo : EIATTR_KPARAM_INFO
	.align		4
.L_115:
        /*0048*/ 	.byte	0x04, 0x17
        /*004a*/ 	.short	(.L_117 - .L_116)
.L_116:
        /*004c*/ 	.word	0x00000000
        /*0050*/ 	.short	0x0002
        /*0052*/ 	.short	0x0010
        /*0054*/ 	.byte	0x00, 0xf5, 0x21, 0x00


	//----- nvinfo : EIATTR_KPARAM_INFO
	.align		4
.L_117:
        /*0058*/ 	.byte	0x04, 0x17
        /*005a*/ 	.short	(.L_119 - .L_118)
.L_118:
        /*005c*/ 	.word	0x00000000
        /*0060*/ 	.short	0x0001
        /*0062*/ 	.short	0x0008
        /*0064*/ 	.byte	0x00, 0xf5, 0x21, 0x00


	//----- nvinfo : EIATTR_KPARAM_INFO
	.align		4
.L_119:
        /*0068*/ 	.byte	0x04, 0x17
        /*006a*/ 	.short	(.L_121 - .L_120)
.L_120:
        /*006c*/ 	.word	0x00000000
        /*0070*/ 	.short	0x0000
        /*0072*/ 	.short	0x0000
        /*0074*/ 	.byte	0x00, 0xf5, 0x21, 0x00


	//----- nvinfo : EIATTR_SPARSE_MMA_MASK
	.align		4
.L_121:
        /*0078*/ 	.byte	0x03, 0x50
        /*007a*/ 	.short	0x0000


	//----- nvinfo : EIATTR_MAXREG_COUNT
	.align		4
        /*007c*/ 	.byte	0x03, 0x1b
        /*007e*/ 	.short	0x00ff


	//----- nvinfo : EIATTR_NUM_BARRIERS
	.align		4
        /*0080*/ 	.byte	0x02, 0x4c
        /*0082*/ 	.byte	0x01
	.zero		1


	//----- nvinfo : EIATTR_MERCURY_ISA_VERSION
	.align		4
        /*0084*/ 	.byte	0x03, 0x5f
        /*0086*/ 	.short	0x0101


	//----- nvinfo : EIATTR_VRC_CTA_INIT_COUNT
	.align		4
        /*0088*/ 	.byte	0x02, 0x4a
	.zero		1
	.zero		1


	//----- nvinfo : EIATTR_EXIT_INSTR_OFFSETS
	.align		4
        /*008c*/ 	.byte	0x04, 0x1c
        /*008e*/ 	.short	(.L_123 - .L_122)


	//   ....[0]....
.L_122:
        /*0090*/ 	.word	0x00000da0


	//   ....[1]....
        /*0094*/ 	.word	0x00000e40


	//----- nvinfo : EIATTR_CRS_STACK_SIZE
	.align		4
.L_123:
        /*0098*/ 	.byte	0x04, 0x1e
        /*009a*/ 	.short	(.L_125 - .L_124)
.L_124:
        /*009c*/ 	.word	0x00000000


	//----- nvinfo : EIATTR_CBANK_PARAM_SIZE
	.align		4
.L_125:
        /*00a0*/ 	.byte	0x03, 0x19
        /*00a2*/ 	.short	0x002c


	//----- nvinfo : EIATTR_PARAM_CBANK
	.align		4
        /*00a4*/ 	.byte	0x04, 0x0a
        /*00a6*/ 	.short	(.L_127 - .L_126)
	.align		4
.L_126:
        /*00a8*/ 	.word	index@(.nv.constant0.cudaComputeAutocor)
        /*00ac*/ 	.short	0x0380
        /*00ae*/ 	.short	0x002c


	//----- nvinfo : EIATTR_SW_WAR
	.align		4
.L_127:
        /*00b0*/ 	.byte	0x04, 0x36
        /*00b2*/ 	.short	(.L_129 - .L_128)
.L_128:
        /*00b4*/ 	.word	0x00000008
.L_129:


//--------------------- .nv.callgraph             --------------------------
	.section	.nv.callgraph,"",@"SHT_CUDA_CALLGRAPH"
	.align	4
	.sectionentsize	8
	.align		4
        /*0000*/ 	.word	0x00000000
	.align		4
        /*0004*/ 	.word	0xffffffff
	.align		4
        /*0008*/ 	.word	0x00000000
	.align		4
        /*000c*/ 	.word	0xfffffffe
	.align		4
        /*0010*/ 	.word	0x00000000
	.align		4
        /*0014*/ 	.word	0xfffffffd
	.align		4
        /*0018*/ 	.word	0x00000000
	.align		4
        /*001c*/ 	.word	0xfffffffc


//--------------------- .text.cudaEncodeResidual  --------------------------
	.section	.text.cudaEncodeResidual,"ax",@progbits
	.align	128
        .global         cudaEncodeResidual
        .type           cudaEncodeResidual,@function
        .size           cudaEncodeResidual,(.L_x_53 - cudaEncodeResidual)
        .other          cudaEncodeResidual,@"STO_CUDA_ENTRY STV_DEFAULT"
cudaEncodeResidual:
.text.cudaEncodeResidual:
[----:B------:R-:W-:Y:S01]  /*0000*/  LDC R1, c[0x0][0x37c] ;  /* 0x0000df00ff017b82 */ /* 0x000fe20000000800 */
[----:B------:R-:W0:Y:S01]  /*0010*/  S2R R17, SR_TID.X ;  /* 0x0000000000117919 */ /* 0x000e220000002100 */
[----:B------:R-:W1:Y:S06]  /*0020*/  LDCU.64 UR6, c[0x0][0x358] ;  /* 0x00006b00ff0677ac */ /* 0x000e6c0008000a00 */
[----:B------:R-:W2:Y:S01]  /*0030*/  S2UR UR5, SR_CgaCtaId ;  /* 0x00000000000579c3 */ /* 0x000ea20000008800 */
[----:B------:R-:W-:-:S07]  /*0040*/  UMOV UR4, 0x400 ;  /* 0x0000040000047882 */ /* 0x000fce0000000000 */
[----:B------:R-:W3:Y:S08]  /*0050*/  S2UR UR8, SR_CTAID.X ;  /* 0x00000000000879c3 */ /* 0x000ef00000002500 */
[----:B------:R-:W4:Y:S01]  /*0060*/  LDC.64 R8, c[0x0][0x398] ;  /* 0x0000e600ff087b82 */ /* 0x000f220000000a00 */
[----:B0-----:R-:W-:-:S13]  /*0070*/  ISETP.GT.U32.AND P0, PT, R17, 0x2f, PT ;  /* 0x0000002f1100780c */ /* 0x001fda0003f04070 */
[----:B------:R-:W0:Y:S01]  /*0080*/  @!P0 S2R R5, SR_CTAID.Y ;  /* 0x0000000000058919 */ /* 0x000e220000002600 */
[----:B------:R-:W0:Y:S02]  /*0090*/  @!P0 LDC.64 R2, c[0x0][0x390] ;  /* 0x0000e400ff028b82 */ /* 0x000e240000000a00 */
[----:B0-----:R-:W-:-:S04]  /*00a0*/  @!P0 IMAD.WIDE.U32 R2, R5, 0xc0, R2 ;  /* 0x000000c005028825 */ /* 0x001fc800078e0002 */
[----:B------:R-:W-:-:S06]  /*00b0*/  @!P0 IMAD.WIDE.U32 R4, R17, 0x4, R2 ;  /* 0x0000000411048825 */ /* 0x000fcc00078e0002 */
[----:B-1----:R4:W5:Y:S01]  /*00c0*/  @!P0 LDG.E R4, desc[UR6][R4.64] ;  /* 0x0000000604048981 */ /* 0x002962000c1e1900 */
[----:B--2---:R-:W-:Y:S01]  /*00d0*/  ULEA UR4, UR5, UR4, 0x18 ;  /* 0x0000000405047291 */ /* 0x004fe2000f8ec0ff */
[----:B------:R-:W-:Y:S01]  /*00e0*/  BSSY.RECONVERGENT B0, `(.L_x_0) ;  /* 0x0000017000007945 */ /* 0x000fe20003800200 */
[----:B---3--:R-:W-:-:S04]  /*00f0*/  UIADD3 UR5, UPT, UPT, -UR8, URZ, URZ ;  /* 0x000000ff08057290 */ /* 0x008fc8000fffe1ff */
[----:B------:R-:W-:Y:S02]  /*0100*/  LEA R15, R17, UR4, 0x2 ;  /* 0x00000004110f7c11 */ /* 0x000fe4000f8e10ff */
[----:B----4-:R-:W-:Y:S01]  /*0110*/  IMAD R5, R9, UR5, R8 ;  /* 0x0000000509057c24 */ /* 0x010fe2000f8e0208 */
[----:B------:R-:W-:Y:S02]  /*0120*/  UMOV UR5, UR4 ;  /* 0x0000000400057c82 */ /* 0x000fe40008000000 */
[----:B-----5:R-:W-:Y:S01]  /*0130*/  @!P0 STS [R15+0x880], R4 ;  /* 0x000880040f008388 */ /* 0x020fe20000000800 */
[----:B------:R-:W-:Y:S06]  /*0140*/  BAR.SYNC.DEFER_BLOCKING 0x0 ;  /* 0x0000000000007b1d */ /* 0x000fec0000010000 */
[----:B------:R-:W0:Y:S02]  /*0150*/  LDS.64 R2, [UR4+0x880] ;  /* 0x00088004ff027984 */ /* 0x000e240008000a00 */
[----:B0-----:R-:W-:Y:S01]  /*0160*/  LOP3.LUT R0, RZ, R2, RZ, 0x33, !PT ;  /* 0x00000002ff007212 */ /* 0x001fe200078e33ff */
[C---:B------:R-:W-:Y:S01]  /*0170*/  VIADD R13, R2.reuse, 0x1 ;  /* 0x00000001020d7836 */ /* 0x040fe20000000000 */
[----:B------:R-:W-:-:S02]  /*0180*/  ISETP.GE.AND P1, PT, R2, R17, PT ;  /* 0x000000110200720c */ /* 0x000fc40003f26270 */
[----:B------:R-:W-:-:S05]  /*0190*/  VIADDMNMX R0, R5, R0, R9, PT ;  /* 0x0000000005007246 */ /* 0x000fca0003800109 */
[----:B------:R-:W-:-:S05]  /*01a0*/  IMAD.IADD R4, R13, 0x1, R0 ;  /* 0x000000010d047824 */ /* 0x000fca00078e0200 */
[----:B------:R-:W-:Y:S01]  /*01b0*/  ISETP.GE.AND P0, PT, R17, R4, PT ;  /* 0x000000041100720c */ /* 0x000fe20003f06270 */
[----:B------:R-:W-:-:S05]  /*01c0*/  @P1 IMAD.IADD R4, R2, 0x1, -R17 ;  /* 0x0000000102041824 */ /* 0x000fca00078e0a11 */
[----:B------:R-:W-:Y:S01]  /*01d0*/  @P1 LEA R7, R4, UR5, 0x2 ;  /* 0x0000000504071c11 */ /* 0x000fe2000f8e10ff */
[----:B------:R-:W-:-:S06]  /*01e0*/  IMAD.MOV.U32 R4, RZ, RZ, RZ ;  /* 0x000000ffff047224 */ /* 0x000fcc00078e00ff */
[----:B------:R-:W-:Y:S05]  /*01f0*/  @P0 BRA `(.L_x_1) ;  /* 0x0000000000140947 */ /* 0x000fea0003800000 */
[----:B------:R-:W0:Y:S01]  /*0200*/  LDC.64 R4, c[0x0][0x388] ;  /* 0x0000e200ff047b82 */ /* 0x000e220000000a00 */
[----:B------:R-:W-:-:S04]  /*0210*/  IMAD R6, R9, UR8, R17 ;  /* 0x0000000809067c24 */ /* 0x000fc8000f8e0211 */
[----:B------:R-:W-:-:S04]  /*0220*/  IMAD.IADD R3, R6, 0x1, R3 ;  /* 0x0000000106037824 */ /* 0x000fc800078e0203 */
[----:B0-----:R-:W-:-:S06]  /*0230*/  IMAD.WIDE R4, R3, 0x4, R4 ;  /* 0x0000000403047825 */ /* 0x001fcc00078e0204 */
[----:B------:R0:W5:Y:S02]  /*0240*/  LDG.E R4, desc[UR6][R4.64] ;  /* 0x0000000604047981 */ /* 0x000164000c1e1900 */
.L_x_1:
[----:B------:R-:W-:Y:S05]  /*0250*/  BSYNC.RECONVERGENT B0 ;  /* 0x0000000000007941 */ /* 0x000fea0003800200 */
.L_x_0:
[----:B-----5:R-:W-:Y:S01]  /*0260*/  STS [R15], R4 ;  /* 0x000000040f007388 */ /* 0x020fe20000000800 */
[----:B------:R-:W-:Y:S02]  /*0270*/  ISETP.GE.AND P0, PT, R2, RZ, PT ;  /* 0x000000ff0200720c */ /* 0x000fe40003f06270 */
[----:B------:R-:W-:Y:S01]  /*0280*/  CS2R R18, SRZ ;  /* 0x0000000000127805 */ /* 0x000fe2000001ff00 */
[----:B------:R-:W1:Y:S04]  /*0290*/  @P1 LDS R6, [R7+0x8c0] ;  /* 0x0008c00007061984 */ /* 0x000e680000000800 */
[----:B-1----:R1:W-:Y:S01]  /*02a0*/  @P1 STS [R15+0x8c0], R6 ;  /* 0x0008c0060f001388 */ /* 0x0023e20000000800 */
[----:B------:R-:W-:Y:S06]  /*02b0*/  BAR.SYNC.DEFER_BLOCKING 0x0 ;  /* 0x0000000000007b1d */ /* 0x000fec0000010000 */
[----:B------:R-:W-:Y:S05]  /*02c0*/  @!P0 BRA `(.L_x_2) ;  /* 0x0000000800788947 */ /* 0x000fea0003800000 */
[----:B------:R-:W-:Y:S02]  /*02d0*/  ISETP.GE.U32.AND P1, PT, R2, 0x7, PT ;  /* 0x000000070200780c */ /* 0x000fe40003f26070 */
[----:B------:R-:W-:Y:S02]  /*02e0*/  CS2R R18, SRZ ;  /* 0x0000000000127805 */ /* 0x000fe4000001ff00 */
[----:B------:R-:W-:Y:S01]  /*02f0*/  LOP3.LUT R25, R13, 0x7, RZ, 0xc0, !PT ;  /* 0x000000070d197812 */ /* 0x000fe200078ec0ff */
[----:B------:R-:W-:-:S03]  /*0300*/  IMAD.MOV.U32 R12, RZ, RZ, RZ ;  /* 0x000000ffff0c7224 */ /* 0x000fc600078e00ff */
[----:B------:R-:W-:-:S05]  /*0310*/  ISETP.NE.AND P0, PT, R25, RZ, PT ;  /* 0x000000ff1900720c */ /* 0x000fca0003f05270 */
[----:B------:R-:W-:Y:S08]  /*0320*/  @!P1 BRA `(.L_x_3) ;  /* 0x0000000400289947 */ /* 0x000ff00003800000 */
[----:B------:R-:W-:Y:S02]  /*0330*/  LOP3.LUT R12, R13, 0xfffffff8, RZ, 0xc0, !PT ;  /* 0xfffffff80d0c7812 */ /* 0x000fe400078ec0ff */
[----:B------:R-:W-:-:S03]  /*0340*/  CS2R R18, SRZ ;  /* 0x0000000000127805 */ /* 0x000fc6000001ff00 */
[----:B------:R-:W-:-:S07]  /*0350*/  IMAD.MOV R26, RZ, RZ, -R12 ;  /* 0x000000ffff1a7224 */ /* 0x000fce00078e0a0c */
.L_x_4:
[----:B------:R-:W-:Y:S01]  /*0360*/  LEA R22, R17, UR5, 0x2 ;  /* 0x0000000511167c11 */ /* 0x000fe2000f8e10ff */
[----:B01----:R-:W0:Y:S01]  /*0370*/  LDS.128 R4, [UR5+0x8c0] ;  /* 0x0008c005ff047984 */ /* 0x003e220008000c00 */
[----:B------:R-:W-:-:S03]  /*0380*/  VIADD R26, R26, 0x8 ;  /* 0x000000081a1a7836 */ /* 0x000fc60000000000 */
[----:B------:R-:W1:Y:S04]  /*0390*/  LDS R23, [R22] ;  /* 0x0000000016177984 */ /* 0x000e680000000800 */
[----:B------:R-:W2:Y:S04]  /*03a0*/  LDS R27, [R22+0x4] ;  /* 0x00000400161b7984 */ /* 0x000ea80000000800 */
[----:B------:R-:W3:Y:S04]  /*03b0*/  LDS R21, [R22+0x8] ;  /* 0x0000080016157984 */ /* 0x000ee80000000800 */
[----:B------:R-:W-:Y:S04]  /*03c0*/  LDS R20, [R22+0xc] ;  /* 0x00000c0016147984 */ /* 0x000fe80000000800 */
[----:B------:R-:W4:Y:S01]  /*03d0*/  LDS.128 R8, [UR5+0x8d0] ;  /* 0x0008d005ff087984 */ /* 0x000f220008000c00 */
[----:B------:R-:W-:-:S03]  /*03e0*/  UIADD3 UR5, UPT, UPT, UR5, 0x20, URZ ;  /* 0x0000002005057890 */ /* 0x000fc6000fffe0ff */
[----:B------:R-:W5:Y:S04]  /*03f0*/  LDS R3, [R22+0x10] ;  /* 0x0000100016037984 */ /* 0x000f680000000800 */
[----:B------:R-:W5:Y:S04]  /*0400*/  LDS R14, [R22+0x14] ;  /* 0x00001400160e7984 */ /* 0x000f680000000800 */
[----:B------:R-:W5:Y:S01]  /*0410*/  LDS R16, [R22+0x18] ;  /* 0x0000180016107984 */ /* 0x000f620000000800 */
[----:B0-----:R-:W-:Y:S02]  /*0420*/  IMAD.SHL.U32 R24, R4, 0x100, RZ ;  /* 0x0000010004187824 */ /* 0x001fe400078e00ff */
[----:B------:R-:W-:-:S02]  /*0430*/  IMAD.SHL.U32 R5, R5, 0x100, RZ ;  /* 0x0000010005057824 */ /* 0x000fc400078e00ff */
[----:B-1----:R-:W-:Y:S01]  /*0440*/  IMAD.SHL.U32 R4, R23, 0x100, RZ ;  /* 0x0000010017047824 */ /* 0x002fe200078e00ff */
[----:B------:R-:W-:Y:S01]  /*0450*/  SHF.R.S32.HI R23, RZ, 0x8, R24 ;  /* 0x00000008ff177819 */ /* 0x000fe20000011418 */
[----:B------:R-:W-:Y:S01]  /*0460*/  IMAD.SHL.U32 R6, R6, 0x100, RZ ;  /* 0x0000010006067824 */ /* 0x000fe200078e00ff */
[----:B------:R-:W-:Y:S01]  /*0470*/  SHF.R.S32.HI R5, RZ, 0x8, R5 ;  /* 0x00000008ff057819 */ /* 0x000fe20000011405 */
[----:B--2---:R-:W-:Y:S01]  /*0480*/  IMAD.SHL.U32 R27, R27, 0x100, RZ ;  /* 0x000001001b1b7824 */ /* 0x004fe200078e00ff */
[----:B------:R-:W-:Y:S02]  /*0490*/  SHF.R.S32.HI R24, RZ, 0x8, R4 ;  /* 0x00000008ff187819 */ /* 0x000fe40000011404 */
[----:B------:R-:W0:Y:S01]  /*04a0*/  LDS R4, [R22+0x1c] ;  /* 0x00001c0016047984 */ /* 0x000e220000000800 */
[----:B---3--:R-:W-:Y:S01]  /*04b0*/  IMAD.SHL.U32 R21, R21, 0x100, RZ ;  /* 0x0000010015157824 */ /* 0x008fe200078e00ff */
[----:B------:R-:W-:Y:S01]  /*04c0*/  SHF.R.S32.HI R28, RZ, 0x8, R27 ;  /* 0x00000008ff1c7819 */ /* 0x000fe2000001141b */
[----:B------:R-:W-:-:S02]  /*04d0*/  IMAD R24, R24, R23, RZ ;  /* 0x0000001718187224 */ /* 0x000fc400078e02ff */
[----:B------:R-:W-:Y:S01]  /*04e0*/  IMAD.SHL.U32 R23, R7, 0x100, RZ ;  /* 0x0000010007177824 */ /* 0x000fe200078e00ff */
[----:B------:R-:W-:Y:S01]  /*04f0*/  SHF.R.S32.HI R7, RZ, 0x8, R6 ;  /* 0x00000008ff077819 */ /* 0x000fe20000011406 */
[----:B------:R-:W-:Y:S02]  /*0500*/  IMAD R5, R28, R5, RZ ;  /* 0x000000051c057224 */ /* 0x000fe400078e02ff */
[----:B----4-:R-:W-:Y:S01]  /*0510*/  IMAD.SHL.U32 R10, R10, 0x100, RZ ;  /* 0x000001000a0a7824 */ /* 0x010fe200078e00ff */
[----:B------:R-:W-:Y:S01]  /*0520*/  SHF.R.S32.HI R6, RZ, 0x8, R23 ;  /* 0x00000008ff067819 */ /* 0x000fe20000011417 */
[----:B------:R-:W-:Y:S01]  /*0530*/  IMAD.SHL.U32 R23, R20, 0x100, RZ ;  /* 0x0000010014177824 */ /* 0x000fe200078e00ff */
[----:B------:R-:W-:Y:S01]  /*0540*/  SHF.R.S32.HI R20, RZ, 0x8, R21 ;  /* 0x00000008ff147819 */ /* 0x000fe20000011415 */
[----:B------:R-:W-:Y:S01]  /*0550*/  IMAD.SHL.U32 R11, R11, 0x100, RZ ;  /* 0x000001000b0b7824 */ /* 0x000fe200078e00ff */
[--C-:B------:R-:W-:Y:S02]  /*0560*/  IADD3 R19, P1, P2, R5, R19, R24.reuse ;  /* 0x0000001305137210 */ /* 0x100fe40007a3e018 */
[----:B------:R-:W-:Y:S01]  /*0570*/  SHF.R.S32.HI R21, RZ, 0x1f, R24 ;  /* 0x0000001fff157819 */ /* 0x000fe20000011418 */
[----:B------:R-:W-:Y:S01]  /*0580*/  IMAD R20, R20, R7, RZ ;  /* 0x0000000714147224 */ /* 0x000fe200078e02ff */
[----:B------:R-:W-:Y:S01]  /*0590*/  SHF.R.S32.HI R5, RZ, 0x1f, R5 ;  /* 0x0000001fff057819 */ /* 0x000fe20000011405 */
[----:B------:R-:W-:Y:S01]  /*05a0*/  IMAD.SHL.U32 R7, R8, 0x100, RZ ;  /* 0x0000010008077824 */ /* 0x000fe200078e00ff */
[----:B------:R-:W-:Y:S01]  /*05b0*/  SHF.R.S32.HI R23, RZ, 0x8, R23 ;  /* 0x00000008ff177819 */ /* 0x000fe20000011417 */
[----:B-----5:R-:W-:Y:S01]  /*05c0*/  IMAD.SHL.U32 R8, R3, 0x100, RZ ;  /* 0x0000010003087824 */ /* 0x020fe200078e00ff */
[----:B------:R-:W-:Y:S01]  /*05d0*/  IADD3.X R18, PT, PT, R5, R18, R21, P1, P2 ;  /* 0x0000001205127210 */ /* 0x000fe20000fe4415 */
[----:B------:R-:W-:Y:S01]  /*05e0*/  IMAD.SHL.U32 R5, R9, 0x100, RZ ;  /* 0x0000010009057824 */ /* 0x000fe200078e00ff */
[----:B------:R-:W-:Y:S01]  /*05f0*/  SHF.R.S32.HI R7, RZ, 0x8, R7 ;  /* 0x00000008ff077819 */ /* 0x000fe20000011407 */
[----:B------:R-:W-:Y:S01]  /*0600*/  IMAD.SHL.U32 R14, R14, 0x100, RZ ;  /* 0x000001000e0e7824 */ /* 0x000fe200078e00ff */
[----:B------:R-:W-:Y:S01]  /*0610*/  SHF.R.S32.HI R8, RZ, 0x8, R8 ;  /* 0x00000008ff087819 */ /* 0x000fe20000011408 */
[----:B------:R-:W-:Y:S01]  /*0620*/  IMAD R6, R23, R6, RZ ;  /* 0x0000000617067224 */ /* 0x000fe200078e02ff */
[----:B------:R-:W-:Y:S01]  /*0630*/  SHF.R.S32.HI R5, RZ, 0x8, R5 ;  /* 0x00000008ff057819 */ /* 0x000fe20000011405 */
[----:B------:R-:W-:Y:S01]  /*0640*/  IMAD.SHL.U32 R16, R16, 0x100, RZ ;  /* 0x0000010010107824 */ /* 0x000fe200078e00ff */
[----:B------:R-:W-:Y:S01]  /*0650*/  SHF.R.S32.HI R14, RZ, 0x8, R14 ;  /* 0x00000008ff0e7819 */ /* 0x000fe2000001140e */
[----:B------:R-:W-:Y:S01]  /*0660*/  IMAD R7, R8, R7, RZ ;  /* 0x0000000708077224 */ /* 0x000fe200078e02ff */
[----:B------:R-:W-:-:S02]  /*0670*/  IADD3 R19, P1, P2, R6, R19, R20 ;  /* 0x0000001306137210 */ /* 0x000fc40007a3e014 */
[----:B------:R-:W-:Y:S01]  /*0680*/  SHF.R.S32.HI R9, RZ, 0x1f, R20 ;  /* 0x0000001fff097819 */ /* 0x000fe20000011414 */
[----:B------:R-:W-:Y:S01]  /*0690*/  IMAD R14, R14, R5, RZ ;  /* 0x000000050e0e7224 */ /* 0x000fe200078e02ff */
[----:B------:R-:W-:Y:S02]  /*06a0*/  SHF.R.S32.HI R6, RZ, 0x1f, R6 ;  /* 0x0000001fff067819 */ /* 0x000fe40000011406 */
[----:B------:R-:W-:Y:S02]  /*06b0*/  SHF.R.S32.HI R3, RZ, 0x8, R10 ;  /* 0x00000008ff037819 */ /* 0x000fe4000001140a */
[----:B------:R-:W-:Y:S01]  /*06c0*/  IADD3.X R6, PT, PT, R6, R18, R9, P1, P2 ;  /* 0x0000001206067210 */ /* 0x000fe20000fe4409 */
[----:B0-----:R-:W-:Y:S01]  /*06d0*/  IMAD.SHL.U32 R4, R4, 0x100, RZ ;  /* 0x0000010004047824 */ /* 0x001fe200078e00ff */
[--C-:B------:R-:W-:Y:S02]  /*06e0*/  IADD3 R19, P1, P2, R14, R19, R7.reuse ;  /* 0x000000130e137210 */ /* 0x100fe40007a3e007 */
[----:B------:R-:W-:-:S02]  /*06f0*/  SHF.R.S32.HI R7, RZ, 0x1f, R7 ;  /* 0x0000001fff077819 */ /* 0x000fc40000011407 */
[----:B------:R-:W-:Y:S02]  /*0700*/  SHF.R.S32.HI R14, RZ, 0x1f, R14 ;  /* 0x0000001fff0e7819 */ /* 0x000fe4000001140e */
[----:B------:R-:W-:Y:S02]  /*0710*/  SHF.R.S32.HI R16, RZ, 0x8, R16 ;  /* 0x00000008ff107819 */ /* 0x000fe40000011410 */
[----:B------:R-:W-:Y:S02]  /*0720*/  IADD3.X R7, PT, PT, R14, R6, R7, P1, P2 ;  /* 0x000000060e077210 */ /* 0x000fe40000fe4407 */
[----:B------:R-:W-:Y:S01]  /*0730*/  SHF.R.S32.HI R11, RZ, 0x8, R11 ;  /* 0x00000008ff0b7819 */ /* 0x000fe2000001140b */
[----:B------:R-:W-:Y:S01]  /*0740*/  IMAD R3, R16, R3, RZ ;  /* 0x0000000310037224 */ /* 0x000fe200078e02ff */
[----:B------:R-:W-:Y:S02]  /*0750*/  SHF.R.S32.HI R4, RZ, 0x8, R4 ;  /* 0x00000008ff047819 */ /* 0x000fe40000011404 */
[----:B------:R-:W-:-:S03]  /*0760*/  ISETP.NE.AND P1, PT, R26, RZ, PT ;  /* 0x000000ff1a00720c */ /* 0x000fc60003f25270 */
[----:B------:R-:W-:-:S05]  /*0770*/  IMAD R4, R4, R11, RZ ;  /* 0x0000000b04047224 */ /* 0x000fca00078e02ff */
[--C-:B------:R-:W-:Y:S02]  /*0780*/  IADD3 R19, P2, P3, R4, R19, R3.reuse ;  /* 0x0000001304137210 */ /* 0x100fe40007b5e003 */
[----:B------:R-:W-:Y:S02]  /*0790*/  SHF.R.S32.HI R3, RZ, 0x1f, R3 ;  /* 0x0000001fff037819 */ /* 0x000fe40000011403 */
[----:B------:R-:W-:-:S04]  /*07a0*/  SHF.R.S32.HI R4, RZ, 0x1f, R4 ;  /* 0x0000001fff047819 */ /* 0x000fc80000011404 */
[----:B------:R-:W-:Y:S01]  /*07b0*/  IADD3.X R18, PT, PT, R4, R7, R3, P2, P3 ;  /* 0x0000000704127210 */ /* 0x000fe200017e6403 */
[----:B------:R-:W-:Y:S06]  /*07c0*/  @P1 BRA `(.L_x_4) ;  /* 0xfffffff800e41947 */ /* 0x000fec000383ffff */
.L_x_3:
[----:B------:R-:W-:Y:S05]  /*07d0*/  @!P0 BRA `(.L_x_2) ;  /* 0x0000000400348947 */ /* 0x000fea0003800000 */
[----:B------:R-:W-:Y:S02]  /*07e0*/  ISETP.GE.U32.AND P1, PT, R25, 0x4, PT ;  /* 0x000000041900780c */ /* 0x000fe40003f26070 */
[----:B------:R-:W-:-:S11]  /*07f0*/  LOP3.LUT P0, R13, R13, 0x3, RZ, 0xc0, !PT ;  /* 0x000000030d0d7812 */ /* 0x000fd6000780c0ff */
[----:B------:R-:W-:Y:S05]  /*0800*/  @!P1 BRA `(.L_x_5) ;  /* 0x0000000000949947 */ /* 0x000fea0003800000 */
[C---:B------:R-:W-:Y:S01]  /*0810*/  LEA R9, R12.reuse, UR4, 0x2 ;  /* 0x000000040c097c11 */ /* 0x040fe2000f8e10ff */
[C---:B------:R-:W-:Y:S02]  /*0820*/  IMAD R3, R12.reuse, 0x4, R15 ;  /* 0x000000040c037824 */ /* 0x040fe400078e020f */
[----:B------:R-:W-:Y:S02]  /*0830*/  VIADD R12, R12, 0x4 ;  /* 0x000000040c0c7836 */ /* 0x000fe40000000000 */
[----:B0-----:R-:W0:Y:S04]  /*0840*/  LDS.64 R4, [R9+0x8c0] ;  /* 0x0008c00009047984 */ /* 0x001e280000000a00 */
[----:B------:R-:W2:Y:S04]  /*0850*/  LDS R8, [R3] ;  /* 0x0000000003087984 */ /* 0x000ea80000000800 */
[----:B------:R-:W3:Y:S04]  /*0860*/  LDS R10, [R3+0x4] ;  /* 0x00000400030a7984 */ /* 0x000ee80000000800 */
[----:B-1----:R-:W1:Y:S04]  /*0870*/  LDS.64 R6, [R9+0x8c8] ;  /* 0x0008c80009067984 */ /* 0x002e680000000a00 */
[----:B------:R-:W4:Y:S04]  /*0880*/  LDS R14, [R3+0x8] ;  /* 0x00000800030e7984 */ /* 0x000f280000000800 */
[----:B------:R5:W5:Y:S01]  /*0890*/  LDS R16, [R3+0xc] ;  /* 0x00000c0003107984 */ /* 0x000b620000000800 */
[----:B0-----:R-:W-:-:S02]  /*08a0*/  IMAD.SHL.U32 R4, R4, 0x100, RZ ;  /* 0x0000010004047824 */ /* 0x001fc400078e00ff */
[----:B------:R-:W-:Y:S02]  /*08b0*/  IMAD.SHL.U32 R5, R5, 0x100, RZ ;  /* 0x0000010005057824 */ /* 0x000fe400078e00ff */
[----:B--2---:R-:W-:Y:S01]  /*08c0*/  IMAD.SHL.U32 R8, R8, 0x100, RZ ;  /* 0x0000010008087824 */ /* 0x004fe200078e00ff */
[----:B------:R-:W-:Y:S02]  /*08d0*/  SHF.R.S32.HI R11, RZ, 0x8, R4 ;  /* 0x00000008ff0b7819 */ /* 0x000fe40000011404 */
[----:B------:R-:W-:Y:S01]  /*08e0*/  SHF.R.S32.HI R5, RZ, 0x8, R5 ;  /* 0x00000008ff057819 */ /* 0x000fe20000011405 */
[----:B---3--:R-:W-:Y:S01]  /*08f0*/  IMAD.SHL.U32 R10, R10, 0x100, RZ ;  /* 0x000001000a0a7824 */ /* 0x008fe200078e00ff */
[----:B------:R-:W-:Y:S01]  /*0900*/  SHF.R.S32.HI R4, RZ, 0x8, R8 ;  /* 0x00000008ff047819 */ /* 0x000fe20000011408 */
[----:B-1----:R-:W-:-:S03]  /*0910*/  IMAD.SHL.U32 R6, R6, 0x100, RZ ;  /* 0x0000010006067824 */ /* 0x002fc600078e00ff */
[----:B------:R-:W-:Y:S01]  /*0920*/  SHF.R.S32.HI R10, RZ, 0x8, R10 ;  /* 0x00000008ff0a7819 */ /* 0x000fe2000001140a */
[----:B------:R-:W-:Y:S02]  /*0930*/  IMAD.SHL.U32 R7, R7, 0x100, RZ ;  /* 0x0000010007077824 */ /* 0x000fe400078e00ff */
[----:B----4-:R-:W-:Y:S01]  /*0940*/  IMAD.SHL.U32 R14, R14, 0x100, RZ ;  /* 0x000001000e0e7824 */ /* 0x010fe200078e00ff */
[----:B-----5:R-:W-:Y:S01]  /*0950*/  SHF.R.S32.HI R3, RZ, 0x8, R6 ;  /* 0x00000008ff037819 */ /* 0x020fe20000011406 */
[----:B------:R-:W-:Y:S01]  /*0960*/  IMAD R4, R4, R11, RZ ;  /* 0x0000000b04047224 */ /* 0x000fe200078e02ff */
[----:B------:R-:W-:Y:S01]  /*0970*/  SHF.R.S32.HI R7, RZ, 0x8, R7 ;  /* 0x00000008ff077819 */ /* 0x000fe20000011407 */
[----:B------:R-:W-:Y:S01]  /*0980*/  IMAD.SHL.U32 R16, R16, 0x100, RZ ;  /* 0x0000010010107824 */ /* 0x000fe200078e00ff */
[----:B------:R-:W-:Y:S01]  /*0990*/  SHF.R.S32.HI R14, RZ, 0x8, R14 ;  /* 0x00000008ff0e7819 */ /* 0x000fe2000001140e */
[----:B------:R-:W-:-:S03]  /*09a0*/  IMAD R5, R10, R5, RZ ;  /* 0x000000050a057224 */ /* 0x000fc600078e02ff */
[----:B------:R-:W-:Y:S01]  /*09b0*/  SHF.R.S32.HI R16, RZ, 0x8, R16 ;  /* 0x00000008ff107819 */ /* 0x000fe20000011410 */
[----:B------:R-:W-:Y:S01]  /*09c0*/  IMAD R3, R14, R3, RZ ;  /* 0x000000030e037224 */ /* 0x000fe200078e02ff */
[--C-:B------:R-:W-:Y:S02]  /*09d0*/  IADD3 R19, P1, P2, R5, R19, R4.reuse ;  /* 0x0000001305137210 */ /* 0x100fe40007a3e004 */
[----:B------:R-:W-:Y:S01]  /*09e0*/  SHF.R.S32.HI R5, RZ, 0x1f, R5 ;  /* 0x0000001fff057819 */ /* 0x000fe20000011405 */
[----:B------:R-:W-:Y:S01]  /*09f0*/  IMAD R16, R16, R7, RZ ;  /* 0x0000000710107224 */ /* 0x000fe200078e02ff */
[----:B------:R-:W-:-:S04]  /*0a00*/  SHF.R.S32.HI R7, RZ, 0x1f, R4 ;  /* 0x0000001fff077819 */ /* 0x000fc80000011404 */
[--C-:B------:R-:W-:Y:S02]  /*0a10*/  IADD3 R19, P3, P4, R16, R19, R3.reuse ;  /* 0x0000001310137210 */ /* 0x100fe40007c7e003 */
[----:B------:R-:W-:Y:S02]  /*0a20*/  SHF.R.S32.HI R3, RZ, 0x1f, R3 ;  /* 0x0000001fff037819 */ /* 0x000fe40000011403 */
[----:B------:R-:W-:Y:S02]  /*0a30*/  IADD3.X R5, PT, PT, R5, R18, R7, P1, P2 ;  /* 0x0000001205057210 */ /* 0x000fe40000fe4407 */
[----:B------:R-:W-:-:S04]  /*0a40*/  SHF.R.S32.HI R16, RZ, 0x1f, R16 ;  /* 0x0000001fff107819 */ /* 0x000fc80000011410 */
[----:B------:R-:W-:-:S07]  /*0a50*/  IADD3.X R18, PT, PT, R16, R5, R3, P3, P4 ;  /* 0x0000000510127210 */ /* 0x000fce0001fe8403 */
.L_x_5:
[----:B------:R-:W-:Y:S05]  /*0a60*/  @!P0 BRA `(.L_x_2) ;  /* 0x0000000000908947 */ /* 0x000fea0003800000 */
[----:B------:R-:W-:Y:S02]  /*0a70*/  ISETP.NE.AND P0, PT, R13, 0x1, PT ;  /* 0x000000010d00780c */ /* 0x000fe40003f05270 */
[----:B------:R-:W-:-:S04]  /*0a80*/  LOP3.LUT R3, R2, 0x1, RZ, 0xc0, !PT ;  /* 0x0000000102037812 */ /* 0x000fc800078ec0ff */
[----:B------:R-:W-:-:S07]  /*0a90*/  ISETP.NE.U32.AND P1, PT, R3, 0x1, PT ;  /* 0x000000010300780c */ /* 0x000fce0003f25070 */
[----:B------:R-:W-:Y:S06]  /*0aa0*/  @!P0 BRA `(.L_x_6) ;  /* 0x0000000000508947 */ /* 0x000fec0003800000 */
[C---:B------:R-:W-:Y:S01]  /*0ab0*/  IMAD R3, R12.reuse, 0x4, R15 ;  /* 0x000000040c037824 */ /* 0x040fe200078e020f */
[C---:B0-----:R-:W-:Y:S01]  /*0ac0*/  LEA R5, R12.reuse, UR4, 0x2 ;  /* 0x000000040c057c11 */ /* 0x041fe2000f8e10ff */
[----:B------:R-:W-:-:S03]  /*0ad0*/  VIADD R12, R12, 0x2 ;  /* 0x000000020c0c7836 */ /* 0x000fc60000000000 */
[----:B------:R-:W0:Y:S04]  /*0ae0*/  LDS R4, [R3] ;  /* 0x0000000003047984 */ /* 0x000e280000000800 */
[----:B------:R-:W2:Y:S04]  /*0af0*/  LDS R8, [R3+0x4] ;  /* 0x0000040003087984 */ /* 0x000ea80000000800 */
[----:B-1----:R-:W1:Y:S01]  /*0b00*/  LDS.64 R6, [R5+0x8c0] ;  /* 0x0008c00005067984 */ /* 0x002e620000000a00 */
[----:B0-----:R-:W-:Y:S02]  /*0b10*/  IMAD.SHL.U32 R4, R4, 0x100, RZ ;  /* 0x0000010004047824 */ /* 0x001fe400078e00ff */
[----:B--2---:R-:W-:-:S03]  /*0b20*/  IMAD.SHL.U32 R8, R8, 0x100, RZ ;  /* 0x0000010008087824 */ /* 0x004fc600078e00ff */
[----:B------:R-:W-:Y:S01]  /*0b30*/  SHF.R.S32.HI R4, RZ, 0x8, R4 ;  /* 0x00000008ff047819 */ /* 0x000fe20000011404 */
[----:B-1----:R-:W-:Y:S01]  /*0b40*/  IMAD.SHL.U32 R6, R6, 0x100, RZ ;  /* 0x0000010006067824 */ /* 0x002fe200078e00ff */
[----:B------:R-:W-:Y:S01]  /*0b50*/  SHF.R.S32.HI R8, RZ, 0x8, R8 ;  /* 0x00000008ff087819 */ /* 0x000fe20000011408 */
[----:B------:R-:W-:-:S03]  /*0b60*/  IMAD.SHL.U32 R9, R7, 0x100, RZ ;  /* 0x0000010007097824 */ /* 0x000fc600078e00ff */
[----:B------:R-:W-:Y:S02]  /*0b70*/  SHF.R.S32.HI R7, RZ, 0x8, R6 ;  /* 0x00000008ff077819 */ /* 0x000fe40000011406 */
[----:B------:R-:W-:-:S03]  /*0b80*/  SHF.R.S32.HI R9, RZ, 0x8, R9 ;  /* 0x00000008ff097819 */ /* 0x000fc60000011409 */
[----:B------:R-:W-:Y:S02]  /*0b90*/  IMAD R4, R4, R7, RZ ;  /* 0x0000000704047224 */ /* 0x000fe400078e02ff */
[----:B------:R-:W-:-:S03]  /*0ba0*/  IMAD R8, R8, R9, RZ ;  /* 0x0000000908087224 */ /* 0x000fc600078e02ff */
[--C-:B------:R-:W-:Y:S02]  /*0bb0*/  SHF.R.S32.HI R3, RZ, 0x1f, R4.reuse ;  /* 0x0000001fff037819 */ /* 0x100fe40000011404 */
[----:B------:R-:W-:Y:S02]  /*0bc0*/  IADD3 R19, P0, P2, R8, R19, R4 ;  /* 0x0000001308137210 */ /* 0x000fe40007a1e004 */
[----:B------:R-:W-:-:S04]  /*0bd0*/  SHF.R.S32.HI R8, RZ, 0x1f, R8 ;  /* 0x0000001fff087819 */ /* 0x000fc80000011408 */
[----:B------:R-:W-:-:S07]  /*0be0*/  IADD3.X R18, PT, PT, R8, R18, R3, P0, P2 ;  /* 0x0000001208127210 */ /* 0x000fce00007e4403 */
.L_x_6:
[----:B------:R-:W-:Y:S05]  /*0bf0*/  @!P1 BRA `(.L_x_2) ;  /* 0x00000000002c9947 */ /* 0x000fea0003800000 */
[C---:B------:R-:W-:Y:S01]  /*0c00*/  IMAD R3, R12.reuse, 0x4, R15 ;  /* 0x000000040c037824 */ /* 0x040fe200078e020f */
[----:B------:R-:W-:-:S05]  /*0c10*/  LEA R12, R12, UR4, 0x2 ;  /* 0x000000040c0c7c11 */ /* 0x000fca000f8e10ff */
[----:B------:R-:W2:Y:S04]  /*0c20*/  LDS R3, [R3] ;  /* 0x0000000003037984 */ /* 0x000ea80000000800 */
[----:B------:R-:W0:Y:S01]  /*0c30*/  LDS R12, [R12+0x8c0] ;  /* 0x0008c0000c0c7984 */ /* 0x000e220000000800 */
[----:B--2---:R-:W-:Y:S02]  /*0c40*/  IMAD.SHL.U32 R4, R3, 0x100, RZ ;  /* 0x0000010003047824 */ /* 0x004fe400078e00ff */
[----:B0-----:R-:W-:-:S03]  /*0c50*/  IMAD.SHL.U32 R5, R12, 0x100, RZ ;  /* 0x000001000c057824 */ /* 0x001fc600078e00ff */
[----:B------:R-:W-:Y:S02]  /*0c60*/  SHF.R.S32.HI R4, RZ, 0x8, R4 ;  /* 0x00000008ff047819 */ /* 0x000fe40000011404 */
[----:B------:R-:W-:-:S05]  /*0c70*/  SHF.R.S32.HI R5, RZ, 0x8, R5 ;  /* 0x00000008ff057819 */ /* 0x000fca0000011405 */
[----:B------:R-:W-:-:S05]  /*0c80*/  IMAD R4, R4, R5, RZ ;  /* 0x0000000504047224 */ /* 0x000fca00078e02ff */
[----:B------:R-:W-:-:S04]  /*0c90*/  IADD3 R19, P0, PT, R4, R19, RZ ;  /* 0x0000001304137210 */ /* 0x000fc80007f1e0ff */
[----:B------:R-:W-:-:S09]  /*0ca0*/  LEA.HI.X.SX32 R18, R4, R18, 0x1, P0 ;  /* 0x0000001204127211 */ /* 0x000fd200000f0eff */
.L_x_2:
[----:B------:R-:W-:Y:S01]  /*0cb0*/  IMAD R2, R2, 0x4, R15 ;  /* 0x0000000402027824 */ /* 0x000fe200078e020f */
[----:B------:R-:W2:Y:S01]  /*0cc0*/  LDS R3, [UR4+0x888] ;  /* 0x00088804ff037984 */ /* 0x000ea20008000800 */
[C---:B------:R-:W-:Y:S02]  /*0cd0*/  ISETP.GE.AND P0, PT, R17.reuse, R0, PT ;  /* 0x000000001100720c */ /* 0x040fe40003f06270 */
[----:B------:R-:W-:Y:S02]  /*0ce0*/  ISETP.GT.U32.AND P1, PT, R17, 0x7f, PT ;  /* 0x0000007f1100780c */ /* 0x000fe40003f24070 */
[----:B------:R-:W3:Y:S01]  /*0cf0*/  LDS R2, [R2+0x4] ;  /* 0x0000040002027984 */ /* 0x000ee20000000800 */
[----:B--2---:R-:W-:-:S05]  /*0d00*/  SHF.R.S64 R3, R19, R3, R18 ;  /* 0x0000000313037219 */ /* 0x004fca0000001012 */
[----:B---3--:R-:W-:-:S04]  /*0d10*/  IMAD.IADD R3, R2, 0x1, -R3 ;  /* 0x0000000102037824 */ /* 0x008fc800078e0a03 */
[----:B------:R-:W-:Y:S01]  /*0d20*/  IMAD.SHL.U32 R4, R3, 0x200, RZ ;  /* 0x0000020003047824 */ /* 0x000fe200078e00ff */
[----:B------:R-:W-:-:S04]  /*0d30*/  SHF.R.S32.HI R3, RZ, 0x1f, R3 ;  /* 0x0000001fff037819 */ /* 0x000fc80000011403 */
[----:B------:R-:W-:-:S04]  /*0d40*/  SHF.R.S32.HI R4, RZ, 0x8, R4 ;  /* 0x00000008ff047819 */ /* 0x000fc80000011404 */
[----:B------:R-:W-:-:S04]  /*0d50*/  LOP3.LUT R3, R4, R3, RZ, 0x3c, !PT ;  /* 0x0000000304037212 */ /* 0x000fc800078e3cff */
[----:B------:R-:W-:Y:S02]  /*0d60*/  SEL R4, R3, RZ, !P0 ;  /* 0x000000ff03047207 */ /* 0x000fe40004000000 */
[----:B------:R-:W-:-:S03]  /*0d70*/  ISETP.GT.U32.AND P0, PT, R17, 0x3f, PT ;  /* 0x0000003f1100780c */ /* 0x000fc60003f04070 */
[----:B------:R-:W-:Y:S01]  /*0d80*/  STS [R15+0x400], R4 ;  /* 0x000400040f007388 */ /* 0x000fe20000000800 */
[----:B------:R-:W-:Y:S06]  /*0d90*/  BAR.SYNC.DEFER_BLOCKING 0x0 ;  /* 0x0000000000007b1d */ /* 0x000fec0000010000 */
[----:B------:R-:W-:Y:S04]  /*0da0*/  @!P1 LDS R2, [R15+0x600] ;  /* 0x000600000f029984 */ /* 0x000fe80000000800 */
[----:B------:R-:W2:Y:S02]  /*0db0*/  @!P1 LDS R3, [R15+0x400] ;  /* 0x000400000f039984 */ /* 0x000ea40000000800 */
[----:B--2---:R-:W-:-:S05]  /*0dc0*/  @!P1 IMAD.IADD R2, R2, 0x1, R3 ;  /* 0x0000000102029824 */ /* 0x004fca00078e0203 */
[----:B------:R-:W-:Y:S01]  /*0dd0*/  @!P1 STS [R15+0x400], R2 ;  /* 0x000400020f009388 */ /* 0x000fe20000000800 */
[----:B------:R-:W-:Y:S01]  /*0de0*/  BAR.SYNC.DEFER_BLOCKING 0x0 ;  /* 0x0000000000007b1d */ /* 0x000fe20000010000 */
[----:B------:R-:W-:-:S05]  /*0df0*/  ISETP.GT.U32.AND P1, PT, R17, 0x1f, PT ;  /* 0x0000001f1100780c */ /* 0x000fca0003f24070 */
[----:B------:R-:W-:Y:S04]  /*0e00*/  @!P0 LDS R3, [R15+0x500] ;  /* 0x000500000f038984 */ /* 0x000fe80000000800 */
[----:B-1----:R-:W1:Y:S02]  /*0e10*/  @!P0 LDS R6, [R15+0x400] ;  /* 0x000400000f068984 */ /* 0x002e640000000800 */
[----:B-1----:R-:W-:-:S05]  /*0e20*/  @!P0 IMAD.IADD R6, R3, 0x1, R6 ;  /* 0x0000000103068824 */ /* 0x002fca00078e0206 */
[----:B------:R-:W-:Y:S01]  /*0e30*/  @!P0 STS [R15+0x400], R6 ;  /* 0x000400060f008388 */ /* 0x000fe20000000800 */
[----:B------:R-:W-:Y:S06]  /*0e40*/  BAR.SYNC.DEFER_BLOCKING 0x0 ;  /* 0x0000000000007b1d */ /* 0x000fec0000010000 */
[----:B------:R-:W-:Y:S04]  /*0e50*/  @!P1 LDS R3, [R15+0x480] ;  /* 0x000480000f039984 */ /* 0x000fe80000000800 */
[----:B------:R-:W1:Y:S02]  /*0e60*/  @!P1 LDS R4, [R15+0x400] ;  /* 0x000400000f049984 */ /* 0x000e640000000800 */
[----:B-1----:R-:W-:-:S05]  /*0e70*/  @!P1 IMAD.IADD R4, R3, 0x1, R4 ;  /* 0x0000000103049824 */ /* 0x002fca00078e0204 */
[----:B------:R-:W-:Y:S01]  /*0e80*/  @!P1 STS [R15+0x400], R4 ;  /* 0x000400040f009388 */ /* 0x000fe20000000800 */
[----:B------:R-:W-:Y:S06]  /*0e90*/  BAR.SYNC.DEFER_BLOCKING 0x0 ;  /* 0x0000000000007b1d */ /* 0x000fec0000010000 */
[----:B------:R-:W-:Y:S04]  /*0ea0*/  LDS R2, [R15+0x440] ;  /* 0x000440000f027984 */ /* 0x000fe80000000800 */
[----:B------:R-:W-:Y:S04]  /*0eb0*/  LDS R3, [R15+0x400] ;  /* 0x000400000f037984 */ /* 0x000fe80000000800 */
[----:B0-----:R-:W0:Y:S04]  /*0ec0*/  LDS R5, [R15+0x420] ;  /* 0x000420000f057984 */ /* 0x001e280000000800 */
[----:B------:R-:W-:Y:S04]  /*0ed0*/  LDS R7, [R15+0x410] ;  /* 0x000410000f077984 */ /* 0x000fe80000000800 */
[----:B------:R-:W1:Y:S04]  /*0ee0*/  LDS R6, [R15+0x408] ;  /* 0x000408000f067984 */ /* 0x000e680000000800 */
[----:B------:R-:W2:Y:S01]  /*0ef0*/  LDS R9, [R15+0x404] ;  /* 0x000404000f097984 */ /* 0x000ea20000000800 */
[----:B0-----:R-:W-:-:S04]  /*0f00*/  IADD3 R2, PT, PT, R5, R3, R2 ;  /* 0x0000000305027210 */ /* 0x001fc80007ffe002 */
[----:B-1----:R-:W-:-:S05]  /*0f10*/  IADD3 R2, PT, PT, R6, R7, R2 ;  /* 0x0000000706027210 */ /* 0x002fca0007ffe002 */
[----:B--2---:R-:W-:-:S05]  /*0f20*/  IMAD.IADD R2, R2, 0x1, R9 ;  /* 0x0000000102027824 */ /* 0x004fca00078e0209 */
[----:B------:R0:W-:Y:S01]  /*0f30*/  STS [R15+0x400], R2 ;  /* 0x000400020f007388 */ /* 0x0001e20000000800 */
[----:B------:R-:W-:Y:S06]  /*0f40*/  BAR.SYNC.DEFER_BLOCKING 0x0 ;  /* 0x0000000000007b1d */ /* 0x000fec0000010000 */
[----:B------:R-:W-:Y:S05]  /*0f50*/  @P1 EXIT ;  /* 0x000000000000194d */ /* 0x000fea0003800000 */
[----:B------:R-:W1:Y:S01]  /*0f60*/  LDS R3, [UR4+0x400] ;  /* 0x00040004ff037984 */ /* 0x000e620008000800 */
[C---:B------:R-:W-:Y:S01]  /*0f70*/  ISETP.GT.U32.AND P0, PT, R17.reuse, 0xe, PT ;  /* 0x0000000e1100780c */ /* 0x040fe20003f04070 */
[--C-:B0-----:R-:W-:Y:S01]  /*0f80*/  IMAD R2, R0, R17, R0.reuse ;  /* 0x0000001100027224 */ /* 0x101fe200078e0200 */
[----:B------:R-:W-:Y:S01]  /*0f90*/  SHF.R.S32.HI R4, RZ, 0x1, R0 ;  /* 0x00000001ff047819 */ /* 0x000fe20000011400 */
[----:B------:R-:W0:Y:S02]  /*0fa0*/  LDS R5, [R15+0x820] ;  /* 0x000820000f057984 */ /* 0x000e240000000800 */
[----:B------:R-:W-:Y:S02]  /*0fb0*/  VIADD R0, R2, 0x7fffff ;  /* 0x007fffff02007836 */ /* 0x000fe40000000000 */
[----:B------:R-:W-:Y:S04]  /*0fc0*/  LDS R7, [R15+0x810] ;  /* 0x000810000f077984 */ /* 0x000fe80000000800 */
[----:B------:R-:W2:Y:S02]  /*0fd0*/  LDS R6, [R15+0x808] ;  /* 0x000808000f067984 */ /* 0x000ea40000000800 */
[----:B------:R-:W-:Y:S01]  /*0fe0*/  @!P0 IMAD.MOV R0, RZ, RZ, R2 ;  /* 0x000000ffff008224 */ /* 0x000fe200078e0202 */
[----:B------:R-:W-:Y:S01]  /*0ff0*/  ISETP.NE.AND P0, PT, R17, RZ, PT ;  /* 0x000000ff1100720c */ /* 0x000fe20003f05270 */
[----:B------:R-:W3:Y:S01]  /*1000*/  LDS R9, [R15+0x804] ;  /* 0x000804000f097984 */ /* 0x000ee20000000800 */
[----:B-1----:R-:W-:-:S05]  /*1010*/  IMAD.IADD R4, R3, 0x1, -R4 ;  /* 0x0000000103047824 */ /* 0x002fca00078e0a04 */
[----:B------:R-:W-:-:S04]  /*1020*/  SHF.R.S32.HI R3, RZ, R17, R4 ;  /* 0x00000011ff037219 */ /* 0x000fc80000011404 */
[----:B0-----:R-:W-:-:S04]  /*1030*/  VIADDMNMX R0, R0, R3, R5, PT ;  /* 0x0000000300007246 */ /* 0x001fc80003800105 */
[----:B--2---:R-:W-:-:S04]  /*1040*/  VIMNMX3 R0, R0, R7, R6, PT ;  /* 0x000000070000720f */ /* 0x004fc80003800106 */
[----:B---3--:R-:W-:-:S05]  /*1050*/  VIMNMX R0, PT, PT, R0, R9, PT ;  /* 0x0000000900007248 */ /* 0x008fca0003fe0100 */
[----:B------:R0:W-:Y:S01]  /*1060*/  STS [R15+0x800], R0 ;  /* 0x000800000f007388 */ /* 0x0001e20000000800 */
[----:B------:R-:W-:Y:S05]  /*1070*/  @P0 EXIT ;  /* 0x000000000000094d */ /* 0x000fea0003800000 */
[----:B0-----:R-:W0:Y:S01]  /*1080*/  S2R R0, SR_CTAID.Y ;  /* 0x0000000000007919 */ /* 0x001e220000002600 */
[----:B------:R-:W0:Y:S01]  /*1090*/  LDC R7, c[0x0][0x370] ;  /* 0x0000dc00ff077b82 */ /* 0x000e220000000800 */
[----:B------:R-:W1:Y:S07]  /*10a0*/  LDS R5, [UR4+0x800] ;  /* 0x00080004ff057984 */ /* 0x000e6e0008000800 */
[----:B------:R-:W2:Y:S01]  /*10b0*/  LDC.64 R2, c[0x0][0x380] ;  /* 0x0000e000ff027b82 */ /* 0x000ea20000000a00 */
[----:B0-----:R-:W-:-:S04]  /*10c0*/  IMAD R7, R0, R7, UR8 ;  /* 0x0000000800077e24 */ /* 0x001fc8000f8e0207 */
[----:B--2---:R-:W-:-:S05]  /*10d0*/  IMAD.WIDE.U32 R2, R7, 0x4, R2 ;  /* 0x0000000407027825 */ /* 0x004fca00078e0002 */
[----:B-1----:R-:W-:Y:S01]  /*10e0*/  STG.E desc[UR6][R2.64], R5 ;  /* 0x0000000502007986 */ /* 0x002fe2000c101906 */
[----:B------:R-:W-:Y:S05]  /*10f0*/  EXIT ;  /* 0x000000000000794d */ /* 0x000fea0003800000 */
.L_x_7:
[----:B------:R-:W-:-:S00]  /*1100*/  BRA `(.L_x_7) ;  /* 0xfffffffc00fc7947 */ /* 0x000fc0000383ffff */
[----:B------:R-:W-:-:S00]  /*1110*/  NOP ;  /* 0x0000000000007918 */ /* 0x000fc00000000000 */
        /* <DEDUP_REMOVED lines=14> */
.L_x_53:


//--------------------- .text.cudaSumResidual     --------------------------
	.section	.text.cudaSumResidual,"ax",@progbits
	.align	128
        .global         cudaSumResidual
        .type           cudaSumResidual,@function
        .size           cudaSumResidual,(.L_x_54 - cudaSumResidual)
        .other          cudaSumResidual,@"STO_CUDA_ENTRY STV_DEFAULT"
cudaSumResidual:
.text.cudaSumResidual:
[----:B------:R-:W-:Y:S01]  /*0000*/  LDC R1, c[0x0][0x37c] ;  /* 0x0000df00ff017b82 */ /* 0x000fe20000000800 */
[----:B------:R-:W0:Y:S01]  /*0010*/  S2R R8, SR_TID.X ;  /* 0x0000000000087919 */ /* 0x000e220000002100 */
[----:B------:R-:W0:Y:S01]  /*0020*/  LDCU UR4, c[0x0][0x390] ;  /* 0x00007200ff0477ac */ /* 0x000e220008000800 */
[----:B------:R-:W-:Y:S01]  /*0030*/  IMAD.MOV.U32 R0, RZ, RZ, RZ ;  /* 0x000000ffff007224 */ /* 0x000fe200078e00ff */
[----:B------:R-:W1:Y:S01]  /*0040*/  LDCU.64 UR6, c[0x0][0x358] ;  /* 0x00006b00ff0677ac */ /* 0x000e620008000a00 */
[----:B0-----:R-:W-:-:S13]  /*0050*/  ISETP.GE.AND P0, PT, R8, UR4, PT ;  /* 0x0000000408007c0c */ /* 0x001fda000bf06270 */
[----:B------:R-:W0:Y:S01]  /*0060*/  @!P0 S2R R5, SR_CTAID.Y ;  /* 0x0000000000058919 */ /* 0x000e220000002600 */
[----:B------:R-:W2:Y:S01]  /*0070*/  @!P0 LDC.64 R2, c[0x0][0x388] ;  /* 0x0000e200ff028b82 */ /* 0x000ea20000000a00 */
[----:B0-----:R-:W-:-:S04]  /*0080*/  @!P0 IMAD R5, R5, UR4, R8 ;  /* 0x0000000405058c24 */ /* 0x001fc8000f8e0208 */
[----:B--2---:R-:W-:-:S05]  /*0090*/  @!P0 IMAD.WIDE.U32 R2, R5, 0x4, R2 ;  /* 0x0000000405028825 */ /* 0x004fca00078e0002 */
[----:B-1----:R-:W2:Y:S01]  /*00a0*/  @!P0 LDG.E R0, desc[UR6][R2.64] ;  /* 0x0000000602008981 */ /* 0x002ea2000c1e1900 */
[----:B------:R-:W0:Y:S01]  /*00b0*/  S2UR UR5, SR_CgaCtaId ;  /* 0x00000000000579c3 */ /* 0x000e220000008800 */
[----:B------:R-:W-:Y:S01]  /*00c0*/  UMOV UR4, 0x400 ;  /* 0x0000040000047882 */ /* 0x000fe20000000000 */
[----:B------:R-:W-:Y:S01]  /*00d0*/  ISETP.GT.U32.AND P0, PT, R8, 0x1f, PT ;  /* 0x0000001f0800780c */ /* 0x000fe20003f04070 */
[----:B0-----:R-:W-:-:S06]  /*00e0*/  ULEA UR4, UR5, UR4, 0x18 ;  /* 0x0000000405047291 */ /* 0x001fcc000f8ec0ff */
[----:B------:R-:W-:-:S05]  /*00f0*/  LEA R5, R8, UR4, 0x2 ;  /* 0x0000000408057c11 */ /* 0x000fca000f8e10ff */
[----:B--2---:R-:W-:Y:S01]  /*0100*/  STS [R5], R0 ;  /* 0x0000000005007388 */ /* 0x004fe20000000800 */
[----:B------:R-:W-:Y:S06]  /*0110*/  BAR.SYNC.DEFER_BLOCKING 0x0 ;  /* 0x0000000000007b1d */ /* 0x000fec0000010000 */
[----:B------:R-:W-:Y:S04]  /*0120*/  @!P0 LDS R4, [R5+0x80] ;  /* 0x0000800005048984 */ /* 0x000fe80000000800 */
[----:B------:R-:W0:Y:S02]  /*0130*/  @!P0 LDS R7, [R5] ;  /* 0x0000000005078984 */ /* 0x000e240000000800 */
[----:B0-----:R-:W-:-:S05]  /*0140*/  @!P0 IMAD.IADD R4, R4, 0x1, R7 ;  /* 0x0000000104048824 */ /* 0x001fca00078e0207 */
[----:B------:R-:W-:Y:S01]  /*0150*/  @!P0 STS [R5], R4 ;  /* 0x0000000405008388 */ /* 0x000fe20000000800 */
[----:B------:R-:W-:Y:S01]  /*0160*/  BAR.SYNC.DEFER_BLOCKING 0x0 ;  /* 0x0000000000007b1d */ /* 0x000fe20000010000 */
[----:B------:R-:W-:-:S05]  /*0170*/  ISETP.NE.AND P0, PT, R8, RZ, PT ;  /* 0x000000ff0800720c */ /* 0x000fca0003f05270 */
[----:B------:R-:W-:Y:S04]  /*0180*/  LDS R2, [R5+0x40] ;  /* 0x0000400005027984 */ /* 0x000fe80000000800 */
[----:B------:R-:W-:Y:S04]  /*0190*/  LDS R3, [R5] ;  /* 0x0000000005037984 */ /* 0x000fe80000000800 */
[----:B------:R-:W0:Y:S04]  /*01a0*/  LDS R6, [R5+0x20] ;  /* 0x0000200005067984 */ /* 0x000e280000000800 */
[----:B------:R-:W-:Y:S04]  /*01b0*/  LDS R7, [R5+0x10] ;  /* 0x0000100005077984 */ /* 0x000fe80000000800 */
[----:B------:R-:W1:Y:S04]  /*01c0*/  LDS R0, [R5+0x8] ;  /* 0x0000080005007984 */ /* 0x000e680000000800 */
[----:B------:R-:W2:Y:S01]  /*01d0*/  LDS R9, [R5+0x4] ;  /* 0x0000040005097984 */ /* 0x000ea20000000800 */
[----:B0-----:R-:W-:-:S04]  /*01e0*/  IADD3 R2, PT, PT, R6, R3, R2 ;  /* 0x0000000306027210 */ /* 0x001fc80007ffe002 */
[----:B-1----:R-:W-:-:S05]  /*01f0*/  IADD3 R0, PT, PT, R0, R7, R2 ;  /* 0x0000000700007210 */ /* 0x002fca0007ffe002 */
[----:B--2---:R-:W-:-:S05]  /*0200*/  IMAD.IADD R0, R0, 0x1, R9 ;  /* 0x0000000100007824 */ /* 0x004fca00078e0209 */
[----:B------:R0:W-:Y:S01]  /*0210*/  STS [R5], R0 ;  /* 0x0000000005007388 */ /* 0x0001e20000000800 */
[----:B------:R-:W-:Y:S06]  /*0220*/  BAR.SYNC.DEFER_BLOCKING 0x0 ;  /* 0x0000000000007b1d */ /* 0x000fec0000010000 */
[----:B------:R-:W-:Y:S05]  /*0230*/  @P0 EXIT ;  /* 0x000000000000094d */ /* 0x000fea0003800000 */
[----:B0-----:R-:W0:Y:S01]  /*0240*/  LDS R5, [UR4] ;  /* 0x00000004ff057984 */ /* 0x001e220008000800 */
[----:B------:R-:W1:Y:S01]  /*0250*/  LDC.64 R2, c[0x0][0x380] ;  /* 0x0000e000ff027b82 */ /* 0x000e620000000a00 */
[----:B------:R-:W1:Y:S02]  /*0260*/  S2R R7, SR_CTAID.Y ;  /* 0x0000000000077919 */ /* 0x000e640000002600 */
[----:B-1----:R-:W-:-:S05]  /*0270*/  IMAD.WIDE.U32 R2, R7, 0xc0, R2 ;  /* 0x000000c007027825 */ /* 0x002fca00078e0002 */
[----:B0-----:R-:W-:Y:S01]  /*0280*/  STG.E desc[UR6][R2.64+0x10], R5 ;  /* 0x0000100502007986 */ /* 0x001fe2000c101906 */
[----:B------:R-:W-:Y:S05]  /*0290*/  EXIT ;  /* 0x000000000000794d */ /* 0x000fea0003800000 */
.L_x_8:
        /* <DEDUP_REMOVED lines=14> */
.L_x_54:


//--------------------- .text.cudaEstimateResidual --------------------------
	.section	.text.cudaEstimateResidual,"ax",@progbits
	.align	128
        .global         cudaEstimateResidual
        .type           cudaEstimateResidual,@function
        .size           cudaEstimateResidual,(.L_x_55 - cudaEstimateResidual)
        .other          cudaEstimateResidual,@"STO_CUDA_ENTRY STV_DEFAULT"
cudaEstimateResidual:
.text.cudaEstimateResidual:
        /* <DEDUP_REMOVED lines=37> */
.L_x_10:
[----:B------:R-:W-:Y:S05]  /*0250*/  BSYNC.RECONVERGENT B0 ;  /* 0x0000000000007941 */ /* 0x000fea0003800200 */
.L_x_9:
        /* <DEDUP_REMOVED lines=16> */
.L_x_13:
        /* <DEDUP_REMOVED lines=71> */
.L_x_12:
        /* <DEDUP_REMOVED lines=41> */
.L_x_14:
        /* <DEDUP_REMOVED lines=25> */
.L_x_15:
        /* <DEDUP_REMOVED lines=12> */
.L_x_11:
        /* <DEDUP_REMOVED lines=69> */
.L_x_16:
        /* <DEDUP_REMOVED lines=16> */
.L_x_55:


//--------------------- .text.cudaComputeLPC      --------------------------
	.section	.text.cudaComputeLPC,"ax",@progbits
	.align	128
        .global         cudaComputeLPC
        .type           cudaComputeLPC,@function
        .size           cudaComputeLPC,(.L_x_52 - cudaComputeLPC)
        .other          cudaComputeLPC,@"STO_CUDA_ENTRY STV_DEFAULT"
cudaComputeLPC:
.text.cudaComputeLPC:
[----:B------:R-:W-:Y:S01]  /*0000*/  LDC R1, c[0x0][0x37c] ;  /* 0x0000df00ff017b82 */ /* 0x000fe20000000800 */
[----:B------:R-:W0:Y:S01]  /*0010*/  S2R R0, SR_TID.X ;  /* 0x0000000000007919 */ /* 0x000e220000002100 */
[----:B------:R-:W1:Y:S06]  /*0020*/  LDCU.64 UR8, c[0x0][0x358] ;  /* 0x00006b00ff0877ac */ /* 0x000e6c0008000a00 */
[----:B------:R-:W2:Y:S08]  /*0030*/  LDC R21, c[0x0][0x398] ;  /* 0x0000e600ff157b82 */ /* 0x000eb00000000800 */
[----:B------:R-:W3:Y:S01]  /*0040*/  S2UR UR5, SR_CgaCtaId ;  /* 0x00000000000579c3 */ /* 0x000ee20000008800 */
[----:B------:R-:W-:Y:S01]  /*0050*/  UMOV UR4, 0x400 ;  /* 0x0000040000047882 */ /* 0x000fe20000000000 */
[----:B------:R-:W4:Y:S01]  /*0060*/  LDCU UR6, c[0x0][0x39c] ;  /* 0x00007380ff0677ac */ /* 0x000f220008000800 */
[----:B0-----:R-:W-:-:S13]  /*0070*/  ISETP.GT.U32.AND P0, PT, R0, 0x1, PT ;  /* 0x000000010000780c */ /* 0x001fda0003f04070 */
[----:B------:R-:W0:Y:S01]  /*0080*/  @!P0 S2R R5, SR_CTAID.Y ;  /* 0x0000000000058919 */ /* 0x000e220000002600 */
[----:B------:R-:W0:Y:S02]  /*0090*/  @!P0 LDC.64 R2, c[0x0][0x390] ;  /* 0x0000e400ff028b82 */ /* 0x000e240000000a00 */
[----:B0-----:R-:W-:-:S04]  /*00a0*/  @!P0 IMAD.WIDE.U32 R2, R5, 0x8, R2 ;  /* 0x0000000805028825 */ /* 0x001fc800078e0002 */
[----:B------:R-:W-:-:S06]  /*00b0*/  @!P0 IMAD.WIDE.U32 R4, R0, 0x4, R2 ;  /* 0x0000000400048825 */ /* 0x000fcc00078e0002 */
[----:B-1----:R-:W5:Y:S01]  /*00c0*/  @!P0 LDG.E R5, desc[UR8][R4.64] ;  /* 0x0000000804058981 */ /* 0x002f62000c1e1900 */
[----:B--2---:R-:W-:Y:S01]  /*00d0*/  ISETP.GT.AND P1, PT, R0, R21, PT ;  /* 0x000000150000720c */ /* 0x004fe20003f24270 */
[----:B---3--:R-:W-:Y:S02]  /*00e0*/  ULEA UR4, UR5, UR4, 0x18 ;  /* 0x0000000405047291 */ /* 0x008fe4000f8ec0ff */
[----:B----4-:R-:W-:-:S04]  /*00f0*/  UISETP.GE.AND UP0, UPT, UR6, 0x1, UPT ;  /* 0x000000010600788c */ /* 0x010fc8000bf06270 */
[----:B------:R-:W-:Y:S01]  /*0100*/  LEA R2, R0, UR4, 0x2 ;  /* 0x0000000400027c11 */ /* 0x000fe2000f8e10ff */
[----:B------:R-:W-:-:S05]  /*0110*/  IMAD.U32 R3, RZ, RZ, UR4 ;  /* 0x00000004ff037e24 */ /* 0x000fca000f8e00ff */
[----:B------:R0:W-:Y:S04]  /*0120*/  @!P1 STS [R2+0x188], RZ ;  /* 0x000188ff02009388 */ /* 0x0001e80000000800 */
[----:B-----5:R0:W-:Y:S01]  /*0130*/  @!P0 STS [R2], R5 ;  /* 0x0000000502008388 */ /* 0x0201e20000000800 */
[----:B------:R-:W-:Y:S06]  /*0140*/  BAR.SYNC.DEFER_BLOCKING 0x0 ;  /* 0x0000000000007b1d */ /* 0x000fec0000010000 */
[----:B------:R-:W-:Y:S05]  /*0150*/  BRA.U !UP0, `(.L_x_17) ;  /* 0x0000000908247547 */ /* 0x000fea000b800000 */
[----:B------:R-:W1:Y:S01]  /*0160*/  S2UR UR5, SR_CTAID.Y ;  /* 0x00000000000579c3 */ /* 0x000e620000002600 */
[----:B------:R-:W-:Y:S01]  /*0170*/  UISETP.GE.U32.AND UP0, UPT, UR6, 0x8, UPT ;  /* 0x000000080600788c */ /* 0x000fe2000bf06070 */
[----:B0-----:R-:W-:Y:S01]  /*0180*/  VIADD R5, R21, 0x1 ;  /* 0x0000000115057836 */ /* 0x001fe20000000000 */
[----:B------:R-:W-:Y:S01]  /*0190*/  ULOP3.LUT UR7, UR6, 0x7, URZ, 0xc0, !UPT ;  /* 0x0000000706077892 */ /* 0x000fe2000f8ec0ff */
[----:B------:R-:W-:Y:S01]  /*01a0*/  UMOV UR4, URZ ;  /* 0x000000ff00047c82 */ /* 0x000fe20008000000 */
[----:B-1----:R-:W-:-:S05]  /*01b0*/  UIMAD UR5, UR5, UR6, URZ ;  /* 0x00000006050572a4 */ /* 0x002fca000f8e02ff */
[----:B------:R-:W-:Y:S07]  /*01c0*/  BRA.U !UP0, `(.L_x_18) ;  /* 0x0000000108f47547 */ /* 0x000fee000b800000 */
[----:B------:R-:W0:Y:S01]  /*01d0*/  LDC.64 R18, c[0x0][0x388] ;  /* 0x0000e200ff127b82 */ /* 0x000e220000000a00 */
[----:B------:R-:W-:Y:S01]  /*01e0*/  IMAD R8, R5, UR5, R0 ;  /* 0x0000000505087c24 */ /* 0x000fe2000f8e0200 */
[----:B------:R-:W-:Y:S01]  /*01f0*/  ULOP3.LUT UR4, UR6, 0x7ffffff8, URZ, 0xc0, !UPT ;  /* 0x7ffffff806047892 */ /* 0x000fe2000f8ec0ff */
[C---:B------:R-:W-:Y:S02]  /*0200*/  LEA R4, R21.reuse, 0x8, 0x3 ;  /* 0x0000000815047811 */ /* 0x040fe400078e18ff */
[C-C-:B------:R-:W-:Y:S01]  /*0210*/  IMAD R9, R21.reuse, 0x2, R8.reuse ;  /* 0x0000000215097824 */ /* 0x140fe200078e0208 */
[----:B------:R-:W-:Y:S01]  /*0220*/  IADD3 R7, PT, PT, R8, R21, RZ ;  /* 0x0000001508077210 */ /* 0x000fe20007ffe0ff */
[C-C-:B------:R-:W-:Y:S01]  /*0230*/  IMAD R11, R21.reuse, 0x3, R8.reuse ;  /* 0x00000003150b7824 */ /* 0x140fe200078e0208 */
[----:B------:R-:W-:Y:S01]  /*0240*/  UIADD3 UR6, UPT, UPT, -UR4, URZ, URZ ;  /* 0x000000ff04067290 */ /* 0x000fe2000fffe1ff */
[C-C-:B------:R-:W-:Y:S02]  /*0250*/  IMAD R13, R21.reuse, 0x4, R8.reuse ;  /* 0x00000004150d7824 */ /* 0x140fe400078e0208 */
[----:B------:R-:W-:-:S02]  /*0260*/  IMAD R15, R21, 0x5, R8 ;  /* 0x00000005150f7824 */ /* 0x000fc400078e0208 */
[C-C-:B------:R-:W-:Y:S02]  /*0270*/  IMAD R17, R21.reuse, 0x6, R8.reuse ;  /* 0x0000000615117824 */ /* 0x140fe400078e0208 */
[----:B------:R-:W-:Y:S01]  /*0280*/  IMAD R6, R21, 0x7, R8 ;  /* 0x0000000715067824 */ /* 0x000fe200078e0208 */
[----:B------:R-:W-:-:S07]  /*0290*/  IADD3 R8, PT, PT, R8, 0x3, RZ ;  /* 0x0000000308087810 */ /* 0x000fce0007ffe0ff */
.L_x_21:
[----:B------:R-:W-:Y:S01]  /*02a0*/  UIADD3 UR6, UPT, UPT, UR6, 0x8, URZ ;  /* 0x0000000806067890 */ /* 0x000fe2000fffe0ff */
[----:B------:R-:W-:Y:S04]  /*02b0*/  BSSY.RECONVERGENT B0, `(.L_x_19) ;  /* 0x0000024000007945 */ /* 0x000fe80003800200 */
[----:B-1----:R-:W-:Y:S07]  /*02c0*/  @P1 BRA `(.L_x_20) ;  /* 0x0000000000881947 */ /* 0x002fee0003800000 */
[----:B------:R-:W-:Y:S01]  /*02d0*/  VIADD R23, R8, 0xfffffffd ;  /* 0xfffffffd08177836 */ /* 0x000fe20000000000 */
[----:B------:R-:W-:Y:S01]  /*02e0*/  IADD3 R29, PT, PT, R9, 0x2, RZ ;  /* 0x00000002091d7810 */ /* 0x000fe20007ffe0ff */
[----:B------:R-:W-:Y:S02]  /*02f0*/  VIADD R27, R7, 0x1 ;  /* 0x00000001071b7836 */ /* 0x000fe40000000000 */
[----:B0-----:R-:W-:-:S04]  /*0300*/  IMAD.WIDE.U32 R22, R23, 0x4, R18 ;  /* 0x0000000417167825 */ /* 0x001fc800078e0012 */
[--C-:B------:R-:W-:Y:S01]  /*0310*/  IMAD.WIDE.U32 R26, R27, 0x4, R18.reuse ;  /* 0x000000041b1a7825 */ /* 0x100fe200078e0012 */
[----:B------:R-:W2:Y:S03]  /*0320*/  LDG.E R10, desc[UR8][R22.64] ;  /* 0x00000008160a7981 */ /* 0x000ea6000c1e1900 */
[----:B------:R-:W-:Y:S01]  /*0330*/  VIADD R25, R11, 0x3 ;  /* 0x000000030b197836 */ /* 0x000fe20000000000 */
[----:B------:R-:W3:Y:S01]  /*0340*/  LDG.E R12, desc[UR8][R26.64] ;  /* 0x000000081a0c7981 */ /* 0x000ee2000c1e1900 */
[----:B------:R-:W-:Y:S01]  /*0350*/  IMAD.WIDE.U32 R28, R29, 0x4, R18 ;  /* 0x000000041d1c7825 */ /* 0x000fe200078e0012 */
[----:B------:R-:W-:-:S03]  /*0360*/  IADD3 R14, PT, PT, R15, 0x5, RZ ;  /* 0x000000050f0e7810 */ /* 0x000fc60007ffe0ff */
[--C-:B------:R-:W-:Y:S02]  /*0370*/  IMAD.WIDE.U32 R24, R25, 0x4, R18.reuse ;  /* 0x0000000419187825 */ /* 0x100fe400078e0012 */
[----:B------:R0:W4:Y:S02]  /*0380*/  LDG.E R28, desc[UR8][R28.64] ;  /* 0x000000081c1c7981 */ /* 0x000124000c1e1900 */
[----:B------:R-:W-:Y:S02]  /*0390*/  VIADD R21, R13, 0x4 ;  /* 0x000000040d157836 */ /* 0x000fe40000000000 */
[----:B------:R-:W5:Y:S02]  /*03a0*/  LDG.E R24, desc[UR8][R24.64] ;  /* 0x0000000818187981 */ /* 0x000f64000c1e1900 */
[----:B------:R-:W-:-:S04]  /*03b0*/  IMAD.WIDE.U32 R20, R21, 0x4, R18 ;  /* 0x0000000415147825 */ /* 0x000fc800078e0012 */
[----:B------:R-:W-:Y:S01]  /*03c0*/  VIADD R16, R17, 0x6 ;  /* 0x0000000611107836 */ /* 0x000fe20000000000 */
[----:B0-----:R-:W2:Y:S01]  /*03d0*/  LDS R29, [R2+0x188] ;  /* 0x00018800021d7984 */ /* 0x001ea20000000800 */
[----:B------:R-:W-:-:S03]  /*03e0*/  IMAD.WIDE.U32 R22, R14, 0x4, R18 ;  /* 0x000000040e167825 */ /* 0x000fc600078e0012 */
[----:B------:R0:W5:Y:S01]  /*03f0*/  LDG.E R14, desc[UR8][R20.64] ;  /* 0x00000008140e7981 */ /* 0x000162000c1e1900 */
[----:B------:R-:W-:-:S03]  /*0400*/  IMAD.WIDE.U32 R26, R16, 0x4, R18 ;  /* 0x00000004101a7825 */ /* 0x000fc600078e0012 */
[----:B------:R-:W5:Y:S04]  /*0410*/  LDG.E R22, desc[UR8][R22.64] ;  /* 0x0000000816167981 */ /* 0x000f68000c1e1900 */
[----:B------:R-:W5:Y:S01]  /*0420*/  LDG.E R26, desc[UR8][R26.64] ;  /* 0x000000081a1a7981 */ /* 0x000f62000c1e1900 */
[----:B0-----:R-:W-:-:S04]  /*0430*/  VIADD R21, R6, 0x7 ;  /* 0x0000000706157836 */ /* 0x001fc80000000000 */
[----:B------:R-:W-:-:S05]  /*0440*/  IMAD.WIDE.U32 R20, R21, 0x4, R18 ;  /* 0x0000000415147825 */ /* 0x000fca00078e0012 */
[----:B------:R-:W5:Y:S01]  /*0450*/  LDG.E R16, desc[UR8][R20.64] ;  /* 0x0000000814107981 */ /* 0x000f62000c1e1900 */
[----:B--2---:R-:W-:-:S04]  /*0460*/  FADD R29, R10, R29 ;  /* 0x0000001d0a1d7221 */ /* 0x004fc80000000000 */
[----:B---3--:R-:W-:-:S04]  /*0470*/  FADD R29, R29, R12 ;  /* 0x0000000c1d1d7221 */ /* 0x008fc80000000000 */
[----:B----4-:R-:W-:-:S04]  /*0480*/  FADD R29, R29, R28 ;  /* 0x0000001c1d1d7221 */ /* 0x010fc80000000000 */
[----:B-----5:R-:W-:-:S04]  /*0490*/  FADD R29, R29, R24 ;  /* 0x000000181d1d7221 */ /* 0x020fc80000000000 */
[----:B------:R-:W-:-:S04]  /*04a0*/  FADD R29, R29, R14 ;  /* 0x0000000e1d1d7221 */ /* 0x000fc80000000000 */
[----:B------:R-:W-:-:S04]  /*04b0*/  FADD R29, R29, R22 ;  /* 0x000000161d1d7221 */ /* 0x000fc80000000000 */
[----:B------:R-:W-:-:S04]  /*04c0*/  FADD R29, R29, R26 ;  /* 0x0000001a1d1d7221 */ /* 0x000fc80000000000 */
[----:B------:R-:W-:-:S05]  /*04d0*/  FADD R29, R29, R16 ;  /* 0x000000101d1d7221 */ /* 0x000fca0000000000 */
[----:B------:R1:W-:Y:S02]  /*04e0*/  STS [R2+0x188], R29 ;  /* 0x0001881d02007388 */ /* 0x0003e40000000800 */
.L_x_20:
[----:B------:R-:W-:Y:S05]  /*04f0*/  BSYNC.RECONVERGENT B0 ;  /* 0x0000000000007941 */ /* 0x000fea0003800200 */
.L_x_19:
[----:B------:R-:W-:Y:S01]  /*0500*/  UISETP.NE.AND UP0, UPT, UR6, URZ, UPT ;  /* 0x000000ff0600728c */ /* 0x000fe2000bf05270 */
[C---:B------:R-:W-:Y:S01]  /*0510*/  IADD3 R7, PT, PT, R4.reuse, R7, RZ ;  /* 0x0000000704077210 */ /* 0x040fe20007ffe0ff */
[C---:B------:R-:W-:Y:S01]  /*0520*/  IMAD.IADD R9, R4.reuse, 0x1, R9 ;  /* 0x0000000104097824 */ /* 0x040fe200078e0209 */
[C---:B------:R-:W-:Y:S01]  /*0530*/  IADD3 R13, PT, PT, R4.reuse, R13, RZ ;  /* 0x0000000d040d7210 */ /* 0x040fe20007ffe0ff */
[C---:B------:R-:W-:Y:S01]  /*0540*/  IMAD.IADD R11, R4.reuse, 0x1, R11 ;  /* 0x00000001040b7824 */ /* 0x040fe200078e020b */
[C---:B------:R-:W-:Y:S01]  /*0550*/  IADD3 R6, PT, PT, R4.reuse, R6, RZ ;  /* 0x0000000604067210 */ /* 0x040fe20007ffe0ff */
[C---:B------:R-:W-:Y:S02]  /*0560*/  IMAD.IADD R15, R4.reuse, 0x1, R15 ;  /* 0x00000001040f7824 */ /* 0x040fe400078e020f */
[C---:B------:R-:W-:Y:S02]  /*0570*/  IMAD.IADD R17, R4.reuse, 0x1, R17 ;  /* 0x0000000104117824 */ /* 0x040fe400078e0211 */
[----:B------:R-:W-:Y:S01]  /*0580*/  IMAD.IADD R8, R4, 0x1, R8 ;  /* 0x0000000104087824 */ /* 0x000fe200078e0208 */
[----:B------:R-:W-:Y:S06]  /*0590*/  BRA.U UP0, `(.L_x_21) ;  /* 0xfffffffd00407547 */ /* 0x000fec000b83ffff */
.L_x_18:
[----:B------:R-:W-:-:S09]  /*05a0*/  UISETP.NE.AND UP0, UPT, UR7, URZ, UPT ;  /* 0x000000ff0700728c */ /* 0x000fd2000bf05270 */
[----:B------:R-:W-:Y:S05]  /*05b0*/  BRA.U !UP0, `(.L_x_17) ;  /* 0x00000005080c7547 */ /* 0x000fea000b800000 */
[----:B------:R-:W2:Y:S01]  /*05c0*/  LDC R4, c[0x0][0x39c] ;  /* 0x0000e700ff047b82 */ /* 0x000ea20000000800 */
[----:B------:R-:W-:Y:S01]  /*05d0*/  UISETP.GE.U32.AND UP0, UPT, UR7, 0x4, UPT ;  /* 0x000000040700788c */ /* 0x000fe2000bf06070 */
[----:B--2---:R-:W-:-:S08]  /*05e0*/  LOP3.LUT R16, R4, 0x3, RZ, 0xc0, !PT ;  /* 0x0000000304107812 */ /* 0x004fd000078ec0ff */
[----:B------:R-:W-:Y:S05]  /*05f0*/  BRA.U !UP0, `(.L_x_22) ;  /* 0x0000000108687547 */ /* 0x000fea000b800000 */
[----:B------:R-:W2:Y:S01]  /*0600*/  LDCU UR6, c[0x0][0x398] ;  /* 0x00007300ff0677ac */ /* 0x000ea20008000800 */
[----:B------:R-:W-:Y:S01]  /*0610*/  BSSY.RECONVERGENT B0, `(.L_x_23) ;  /* 0x0000017000007945 */ /* 0x000fe20003800200 */
[----:B--2---:R-:W-:-:S13]  /*0620*/  ISETP.GT.AND P0, PT, R0, UR6, PT ;  /* 0x0000000600007c0c */ /* 0x004fda000bf04270 */
[----:B------:R-:W-:Y:S05]  /*0630*/  @P0 BRA `(.L_x_24) ;  /* 0x0000000000500947 */ /* 0x000fea0003800000 */
[----:B------:R-:W2:Y:S01]  /*0640*/  LDC.64 R6, c[0x0][0x388] ;  /* 0x0000e200ff067b82 */ /* 0x000ea20000000a00 */
[----:B------:R-:W-:-:S06]  /*0650*/  UIADD3 UR6, UPT, UPT, UR5, UR4, URZ ;  /* 0x0000000405067290 */ /* 0x000fcc000fffe0ff */
[----:B------:R-:W-:-:S04]  /*0660*/  IMAD R8, R5, UR6, R0 ;  /* 0x0000000605087c24 */ /* 0x000fc8000f8e0200 */
[----:B------:R-:W-:-:S05]  /*0670*/  IMAD.IADD R10, R5, 0x1, R8 ;  /* 0x00000001050a7824 */ /* 0x000fca00078e0208 */
[----:B------:R-:W-:Y:S01]  /*0680*/  IADD3 R12, PT, PT, R5, R10, RZ ;  /* 0x0000000a050c7210 */ /* 0x000fe20007ffe0ff */
[----:B--2---:R-:W-:-:S04]  /*0690*/  IMAD.WIDE.U32 R8, R8, 0x4, R6 ;  /* 0x0000000408087825 */ /* 0x004fc800078e0006 */
[----:B------:R-:W-:Y:S02]  /*06a0*/  IMAD.WIDE.U32 R10, R10, 0x4, R6 ;  /* 0x000000040a0a7825 */ /* 0x000fe400078e0006 */
[----:B------:R-:W2:Y:S02]  /*06b0*/  LDG.E R8, desc[UR8][R8.64] ;  /* 0x0000000808087981 */ /* 0x000ea4000c1e1900 */
[----:B------:R-:W-:Y:S02]  /*06c0*/  IMAD.IADD R15, R5, 0x1, R12 ;  /* 0x00000001050f7824 */ /* 0x000fe400078e020c */
[--C-:B------:R-:W-:Y:S01]  /*06d0*/  IMAD.WIDE.U32 R12, R12, 0x4, R6.reuse ;  /* 0x000000040c0c7825 */ /* 0x100fe200078e0006 */
[----:B------:R-:W3:Y:S03]  /*06e0*/  LDG.E R11, desc[UR8][R10.64] ;  /* 0x000000080a0b7981 */ /* 0x000ee6000c1e1900 */
[----:B------:R-:W-:-:S02]  /*06f0*/  IMAD.WIDE.U32 R6, R15, 0x4, R6 ;  /* 0x000000040f067825 */ /* 0x000fc400078e0006 */
[----:B------:R-:W4:Y:S04]  /*0700*/  LDG.E R13, desc[UR8][R12.64] ;  /* 0x000000080c0d7981 */ /* 0x000f28000c1e1900 */
[----:B------:R-:W5:Y:S04]  /*0710*/  LDG.E R7, desc[UR8][R6.64] ;  /* 0x0000000806077981 */ /* 0x000f68000c1e1900 */
[----:B------:R-:W2:Y:S02]  /*0720*/  LDS R15, [R2+0x188] ;  /* 0x00018800020f7984 */ /* 0x000ea40000000800 */
[----:B--2---:R-:W-:-:S04]  /*0730*/  FADD R14, R8, R15 ;  /* 0x0000000f080e7221 */ /* 0x004fc80000000000 */
[----:B---3--:R-:W-:-:S04]  /*0740*/  FADD R14, R14, R11 ;  /* 0x0000000b0e0e7221 */ /* 0x008fc80000000000 */
[----:B----4-:R-:W-:-:S04]  /*0750*/  FADD R14, R14, R13 ;  /* 0x0000000d0e0e7221 */ /* 0x010fc80000000000 */
[----:B-----5:R-:W-:-:S05]  /*0760*/  FADD R9, R14, R7 ;  /* 0x000000070e097221 */ /* 0x020fca0000000000 */
[----:B------:R2:W-:Y:S02]  /*0770*/  STS [R2+0x188], R9 ;  /* 0x0001880902007388 */ /* 0x0005e40000000800 */
.L_x_24:
[----:B------:R-:W-:Y:S05]  /*0780*/  BSYNC.RECONVERGENT B0 ;  /* 0x0000000000007941 */ /* 0x000fea0003800200 */
.L_x_23:
[----:B------:R-:W-:-:S12]  /*0790*/  UIADD3 UR4, UPT, UPT, UR4, 0x4, URZ ;  /* 0x0000000404047890 */ /* 0x000fd8000fffe0ff */
.L_x_22:
[----:B------:R-:W-:-:S13]  /*07a0*/  ISETP.NE.AND P0, PT, R16, RZ, PT ;  /* 0x000000ff1000720c */ /* 0x000fda0003f05270 */
[----:B------:R-:W-:Y:S05]  /*07b0*/  @!P0 BRA `(.L_x_17) ;  /* 0x00000000008c8947 */ /* 0x000fea0003800000 */
[----:B------:R-:W-:-:S13]  /*07c0*/  ISETP.NE.AND P0, PT, R16, 0x1, PT ;  /* 0x000000011000780c */ /* 0x000fda0003f05270 */
[----:B------:R-:W-:Y:S05]  /*07d0*/  @!P0 BRA `(.L_x_25) ;  /* 0x0000000000488947 */ /* 0x000fea0003800000 */
[----:B------:R-:W3:Y:S01]  /*07e0*/  LDCU UR6, c[0x0][0x398] ;  /* 0x00007300ff0677ac */ /* 0x000ee20008000800 */
[----:B------:R-:W-:Y:S01]  /*07f0*/  BSSY.RECONVERGENT B0, `(.L_x_26) ;  /* 0x000000f000007945 */ /* 0x000fe20003800200 */
[----:B---3--:R-:W-:-:S13]  /*0800*/  ISETP.GT.AND P0, PT, R0, UR6, PT ;  /* 0x0000000600007c0c */ /* 0x008fda000bf04270 */
[----:B------:R-:W-:Y:S05]  /*0810*/  @P0 BRA `(.L_x_27) ;  /* 0x0000000000300947 */ /* 0x000fea0003800000 */
[----:B------:R-:W2:Y:S01]  /*0820*/  LDC.64 R6, c[0x0][0x388] ;  /* 0x0000e200ff067b82 */ /* 0x000ea20000000a00 */
[----:B------:R-:W-:Y:S01]  /*0830*/  UIADD3 UR6, UPT, UPT, UR5, UR4, URZ ;  /* 0x0000000405067290 */ /* 0x000fe2000fffe0ff */
[----:B------:R-:W3:Y:S05]  /*0840*/  LDS R10, [R2+0x188] ;  /* 0x00018800020a7984 */ /* 0x000eea0000000800 */
[----:B------:R-:W-:-:S05]  /*0850*/  IMAD R8, R5, UR6, R0 ;  /* 0x0000000605087c24 */ /* 0x000fca000f8e0200 */
[----:B------:R-:W-:Y:S01]  /*0860*/  IADD3 R11, PT, PT, R5, R8, RZ ;  /* 0x00000008050b7210 */ /* 0x000fe20007ffe0ff */
[----:B--2---:R-:W-:-:S04]  /*0870*/  IMAD.WIDE.U32 R8, R8, 0x4, R6 ;  /* 0x0000000408087825 */ /* 0x004fc800078e0006 */
[----:B------:R-:W-:Y:S02]  /*0880*/  IMAD.WIDE.U32 R6, R11, 0x4, R6 ;  /* 0x000000040b067825 */ /* 0x000fe400078e0006 */
[----:B------:R-:W3:Y:S04]  /*0890*/  LDG.E R9, desc[UR8][R8.64] ;  /* 0x0000000808097981 */ /* 0x000ee8000c1e1900 */
[----:B------:R-:W2:Y:S01]  /*08a0*/  LDG.E R7, desc[UR8][R6.64] ;  /* 0x0000000806077981 */ /* 0x000ea2000c1e1900 */
[----:B---3--:R-:W-:-:S04]  /*08b0*/  FADD R10, R9, R10 ;  /* 0x0000000a090a7221 */ /* 0x008fc80000000000 */
[----:B--2---:R-:W-:-:S05]  /*08c0*/  FADD R11, R7, R10 ;  /* 0x0000000a070b7221 */ /* 0x004fca0000000000 */
[----:B------:R3:W-:Y:S02]  /*08d0*/  STS [R2+0x188], R11 ;  /* 0x0001880b02007388 */ /* 0x0007e40000000800 */
.L_x_27:
[----:B------:R-:W-:Y:S05]  /*08e0*/  BSYNC.RECONVERGENT B0 ;  /* 0x0000000000007941 */ /* 0x000fea0003800200 */
.L_x_26:
[----:B------:R-:W-:-:S12]  /*08f0*/  UIADD3 UR4, UPT, UPT, UR4, 0x2, URZ ;  /* 0x0000000204047890 */ /* 0x000fd8000fffe0ff */
.L_x_25:
[----:B------:R-:W4:Y:S01]  /*0900*/  LDCU UR6, c[0x0][0x398] ;  /* 0x00007300ff0677ac */ /* 0x000f220008000800 */
[----:B------:R-:W-:Y:S01]  /*0910*/  LOP3.LUT R4, R4, 0x1, RZ, 0xc0, !PT ;  /* 0x0000000104047812 */ /* 0x000fe200078ec0ff */
[----:B------:R-:W-:Y:S01]  /*0920*/  BSSY.RECONVERGENT B0, `(.L_x_17) ;  /* 0x000000c000007945 */ /* 0x000fe20003800200 */
[----:B----4-:R-:W-:-:S04]  /*0930*/  ISETP.GT.AND P0, PT, R0, UR6, PT ;  /* 0x0000000600007c0c */ /* 0x010fc8000bf04270 */
[----:B------:R-:W-:-:S13]  /*0940*/  ISETP.NE.U32.OR P0, PT, R4, 0x1, P0 ;  /* 0x000000010400780c */ /* 0x000fda0000705470 */
[----:B------:R-:W-:Y:S05]  /*0950*/  @P0 BRA `(.L_x_28) ;  /* 0x0000000000200947 */ /* 0x000fea0003800000 */
[----:B------:R-:W4:Y:S01]  /*0960*/  LDC.64 R6, c[0x0][0x388] ;  /* 0x0000e200ff067b82 */ /* 0x000f220000000a00 */
[----:B------:R-:W-:-:S06]  /*0970*/  UIADD3 UR6, UPT, UPT, UR5, UR4, URZ ;  /* 0x0000000405067290 */ /* 0x000fcc000fffe0ff */
[----:B------:R-:W-:-:S04]  /*0980*/  IMAD R5, R5, UR6, R0 ;  /* 0x0000000605057c24 */ /* 0x000fc8000f8e0200 */
[----:B----4-:R-:W-:Y:S02]  /*0990*/  IMAD.WIDE.U32 R4, R5, 0x4, R6 ;  /* 0x0000000405047825 */ /* 0x010fe400078e0006 */
[----:B------:R-:W4:Y:S04]  /*09a0*/  LDS R7, [R2+0x188] ;  /* 0x0001880002077984 */ /* 0x000f280000000800 */
[----:B------:R-:W4:Y:S02]  /*09b0*/  LDG.E R4, desc[UR8][R4.64] ;  /* 0x0000000804047981 */ /* 0x000f24000c1e1900 */
[----:B----4-:R-:W-:-:S05]  /*09c0*/  FADD R7, R4, R7 ;  /* 0x0000000704077221 */ /* 0x010fca0000000000 */
[----:B------:R4:W-:Y:S02]  /*09d0*/  STS [R2+0x188], R7 ;  /* 0x0001880702007388 */ /* 0x0009e40000000800 */
.L_x_28:
[----:B------:R-:W-:Y:S05]  /*09e0*/  BSYNC.RECONVERGENT B0 ;  /* 0x0000000000007941 */ /* 0x000fea0003800200 */
.L_x_17:
[----:B--2---:R-:W2:Y:S08]  /*09f0*/  LDC R9, c[0x0][0x398] ;  /* 0x0000e600ff097b82 */ /* 0x004eb00000000800 */
[----:B------:R-:W-:Y:S01]  /*0a00*/  BAR.SYNC.DEFER_BLOCKING 0x0 ;  /* 0x0000000000007b1d */ /* 0x000fe20000010000 */
[----:B------:R-:W-:Y:S02]  /*0a10*/  ISETP.GT.U32.AND P0, PT, R0, 0x1f, PT ;  /* 0x0000001f0000780c */ /* 0x000fe40003f04070 */
[----:B--2---:R-:W-:-:S11]  /*0a20*/  ISETP.GE.AND P1, PT, R9, 0x1, PT ;  /* 0x000000010900780c */ /* 0x004fd60003f26270 */
[----:B------:R2:W-:Y:S02]  /*0a30*/  @!P0 STS [R2+0x8], RZ ;  /* 0x000008ff02008388 */ /* 0x0005e40000000800 */
[----:B--2---:R-:W-:Y:S05]  /*0a40*/  @!P1 EXIT ;  /* 0x000000000000994d */ /* 0x004fea0003800000 */
[----:B------:R-:W2:Y:S01]  /*0a50*/  S2UR UR5, SR_CgaCtaId ;  /* 0x00000000000579c3 */ /* 0x000ea20000008800 */
[----:B------:R-:W-:Y:S01]  /*0a60*/  UMOV UR4, 0x400 ;  /* 0x0000040000047882 */ /* 0x000fe20000000000 */
[----:B0-----:R-:W-:Y:S01]  /*0a70*/  IADD3 R19, PT, PT, -R0, RZ, RZ ;  /* 0x000000ff00137210 */ /* 0x001fe20007ffe1ff */
[----:B------:R-:W-:-:S05]  /*0a80*/  IMAD.MOV R18, RZ, RZ, -R9 ;  /* 0x000000ffff127224 */ /* 0x000fca00078e0a09 */
[----:B------:R-:W-:Y:S08]  /*0a90*/  S2UR UR6, SR_CTAID.Y ;  /* 0x00000000000679c3 */ /* 0x000ff00000002600 */
[----:B----4-:R-:W0:Y:S01]  /*0aa0*/  LDC.64 R6, c[0x0][0x380] ;  /* 0x0000e000ff067b82 */ /* 0x010e220000000a00 */
[----:B--2---:R-:W-:Y:S01]  /*0ab0*/  ULEA UR4, UR5, UR4, 0x18 ;  /* 0x0000000405047291 */ /* 0x004fe2000f8ec0ff */
[----:B------:R-:W2:Y:S08]  /*0ac0*/  LDCU UR5, c[0x0][0x370] ;  /* 0x00006e00ff0577ac */ /* 0x000eb00008000800 */
[----:B------:R-:W4:Y:S02]  /*0ad0*/  LDS R5, [UR4+0x188] ;  /* 0x00018804ff057984 */ /* 0x000f240008000800 */
[----:B------:R-:W2:Y:S01]  /*0ae0*/  S2UR UR4, SR_CTAID.X ;  /* 0x00000000000479c3 */ /* 0x000ea20000002500 */
[----:B0-----:R-:W-:Y:S01]  /*0af0*/  IMAD.WIDE.U32 R6, R0, 0x4, R6 ;  /* 0x0000000400067825 */ /* 0x001fe200078e0006 */
[----:B--2---:R-:W-:-:S06]  /*0b00*/  UIMAD UR4, UR6, UR5, UR4 ;  /* 0x00000005060472a4 */ /* 0x004fcc000f8e0204 */
[----:B------:R-:W-:Y:S01]  /*0b10*/  IMAD R9, R9, UR4, RZ ;  /* 0x0000000409097c24 */ /* 0x000fe2000f8e02ff */
[----:B------:R-:W-:-:S06]  /*0b20*/  UMOV UR4, URZ ;  /* 0x000000ff00047c82 */ /* 0x000fcc0008000000 */
.L_x_36:
[----:B------:R-:W-:Y:S01]  /*0b30*/  ISETP.GT.U32.AND P2, PT, R0, 0x1f, PT ;  /* 0x0000001f0000780c */ /* 0x000fe20003f44070 */
[----:B------:R-:W-:-:S12]  /*0b40*/  BSSY.RECONVERGENT B0, `(.L_x_29) ;  /* 0x0000013000007945 */ /* 0x000fd80003800200 */
[----:B0-23--:R-:W-:Y:S05]  /*0b50*/  @P2 BRA `(.L_x_30) ;  /* 0x0000000000442947 */ /* 0x00dfea0003800000 */
[C---:B------:R-:W-:Y:S01]  /*0b60*/  IMAD R8, R0.reuse, -0x4, R3 ;  /* 0xfffffffc00087824 */ /* 0x040fe200078e0203 */
[----:B---3--:R-:W0:Y:S01]  /*0b70*/  LDS R11, [R2+0x8] ;  /* 0x00000800020b7984 */ /* 0x008e220000000800 */
[----:B------:R-:W-:-:S03]  /*0b80*/  ISETP.GE.U32.AND P0, PT, R0, UR4, PT ;  /* 0x0000000400007c0c */ /* 0x000fc6000bf06070 */
[----:B------:R-:W-:Y:S01]  /*0b90*/  LDS R15, [R2+0xc8] ;  /* 0x0000c800020f7984 */ /* 0x000fe20000000800 */
[----:B------:R-:W-:-:S03]  /*0ba0*/  FSEL R4, RZ, 1, P0 ;  /* 0x3f800000ff047808 */ /* 0x000fc60000000000 */
[----:B------:R-:W2:Y:S04]  /*0bb0*/  LDS R13, [R8+0x188] ;  /* 0x00018800080d7984 */ /* 0x000ea80000000800 */
[----:B------:R-:W3:Y:S04]  /*0bc0*/  LDS R17, [R2+0xa8] ;  /* 0x0000a80002117984 */ /* 0x000ee80000000800 */
[----:B------:R-:W5:Y:S04]  /*0bd0*/  LDS R21, [R2+0x98] ;  /* 0x0000980002157984 */ /* 0x000f680000000800 */
[----:B------:R-:W1:Y:S04]  /*0be0*/  LDS R23, [R2+0x90] ;  /* 0x0000900002177984 */ /* 0x000e680000000800 */
[----:B------:R-:W4:Y:S01]  /*0bf0*/  LDS R25, [R2+0x8c] ;  /* 0x00008c0002197984 */ /* 0x000f220000000800 */
[----:B0-----:R-:W-:-:S04]  /*0c00*/  FMUL R4, R4, R11 ;  /* 0x0000000b04047220 */ /* 0x001fc80000400000 */
[----:B--2---:R-:W-:-:S04]  /*0c10*/  FFMA R4, R4, R13, R15 ;  /* 0x0000000d04047223 */ /* 0x004fc8000000000f */
[----:B---3--:R-:W-:-:S04]  /*0c20*/  FADD R4, R4, R17 ;  /* 0x0000001104047221 */ /* 0x008fc80000000000 */
[----:B-----5:R-:W-:-:S04]  /*0c30*/  FADD R4, R4, R21 ;  /* 0x0000001504047221 */ /* 0x020fc80000000000 */
[----:B-1----:R-:W-:-:S04]  /*0c40*/  FADD R4, R4, R23 ;  /* 0x0000001704047221 */ /* 0x002fc80000000000 */
[----:B----4-:R-:W-:-:S05]  /*0c50*/  FADD R25, R4, R25 ;  /* 0x0000001904197221 */ /* 0x010fca0000000000 */
[----:B------:R0:W-:Y:S02]  /*0c60*/  STS [R2+0x88], R25 ;  /* 0x0000881902007388 */ /* 0x0001e40000000800 */
.L_x_30:
[----:B------:R-:W-:Y:S05]  /*0c70*/  BSYNC.RECONVERGENT B0 ;  /* 0x0000000000007941 */ /* 0x000fea0003800200 */
.L_x_29:
[----:B------:R-:W2:Y:S08]  /*0c80*/  S2UR UR6, SR_CgaCtaId ;  /* 0x00000000000679c3 */ /* 0x000eb00000008800 */
[----:B------:R-:W-:Y:S06]  /*0c90*/  BAR.SYNC.DEFER_BLOCKING 0x0 ;  /* 0x0000000000007b1d */ /* 0x000fec0000010000 */
[----:B------:R-:W-:Y:S01]  /*0ca0*/  UMOV UR5, 0x400 ;  /* 0x0000040000057882 */ /* 0x000fe20000000000 */
[----:B----4-:R-:W4:Y:S01]  /*0cb0*/  MUFU.RCP R8, R5 ;  /* 0x0000000500087308 */ /* 0x010f220000001000 */
[----:B--2---:R-:W-:Y:S01]  /*0cc0*/  ULEA UR5, UR6, UR5, 0x18 ;  /* 0x0000000506057291 */ /* 0x004fe2000f8ec0ff */
[----:B------:R-:W-:Y:S01]  /*0cd0*/  LDS R4, [R3+0x18c] ;  /* 0x00018c0003047984 */ /* 0x000fe20000000800 */
[----:B----4-:R-:W-:-:S04]  /*0ce0*/  FFMA R13, R8, -R5, 1 ;  /* 0x3f800000080d7423 */ /* 0x010fc80000000805 */
[----:B------:R-:W-:-:S03]  /*0cf0*/  FFMA R13, R8, R13, R8 ;  /* 0x0000000d080d7223 */ /* 0x000fc60000000008 */
[----:B---3--:R-:W2:Y:S02]  /*0d00*/  LDS R11, [UR5+0x88] ;  /* 0x00008805ff0b7984 */ /* 0x008ea40008000800 */
[----:B--2---:R-:W-:-:S04]  /*0d10*/  FADD R4, -R4, -R11 ;  /* 0x8000000b04047221 */ /* 0x004fc80000000100 */
[----:B------:R-:W2:Y:S01]  /*0d20*/  FCHK P0, R4, R5 ;  /* 0x0000000504007302 */ /* 0x000ea20000000000 */
[----:B------:R-:W-:-:S04]  /*0d30*/  FFMA R8, R4, R13, RZ ;  /* 0x0000000d04087223 */ /* 0x000fc800000000ff */
[----:B------:R-:W-:-:S04]  /*0d40*/  FFMA R10, R8, -R5, R4 ;  /* 0x80000005080a7223 */ /* 0x000fc80000000004 */
[----:B------:R-:W-:Y:S01]  /*0d50*/  FFMA R8, R13, R10, R8 ;  /* 0x0000000a0d087223 */ /* 0x000fe20000000008 */
[----:B--2---:R-:W-:Y:S06]  /*0d60*/  @!P0 BRA `(.L_x_31) ;  /* 0x00000000000c8947 */ /* 0x004fec0003800000 */
[----:B------:R-:W-:-:S07]  /*0d70*/  MOV R8, 0xd90 ;  /* 0x00000d9000087802 */ /* 0x000fce0000000f00 */
[----:B01----:R-:W-:Y:S05]  /*0d80*/  CALL.REL.NOINC `($__internal_0_$__cuda_sm3x_div_rn_noftz_f32_slowpath) ;  /* 0x0000000400507944 */ /* 0x003fea0003c00000 */
[----:B------:R-:W-:-:S07]  /*0d90*/  IMAD.MOV.U32 R8, RZ, RZ, R4 ;  /* 0x000000ffff087224 */ /* 0x000fce00078e0004 */
.L_x_31:
[C---:B------:R-:W-:Y:S01]  /*0da0*/  IMAD R14, R0.reuse, -0x4, R3 ;  /* 0xfffffffc000e7824 */ /* 0x040fe200078e0203 */
[----:B------:R-:W-:Y:S01]  /*0db0*/  LDS R12, [R2+0x8] ;  /* 0x00000800020c7984 */ /* 0x000fe20000000800 */
[----:B------:R-:W-:Y:S01]  /*0dc0*/  ISETP.GE.U32.AND P0, PT, R0, UR4, PT ;  /* 0x0000000400007c0c */ /* 0x000fe2000bf06070 */
[----:B------:R-:W-:Y:S02]  /*0dd0*/  BSSY.RECONVERGENT B0, `(.L_x_32) ;  /* 0x0000046000007945 */ /* 0x000fe40003800200 */
[----:B------:R-:W2:Y:S01]  /*0de0*/  LDS R11, [R14+0x4] ;  /* 0x000004000e0b7984 */ /* 0x000ea20000000800 */
[----:B------:R-:W-:Y:S02]  /*0df0*/  FSEL R13, RZ, 1, P0 ;  /* 0x3f800000ff0d7808 */ /* 0x000fe40000000000 */
[----:B------:R-:W-:-:S03]  /*0e00*/  ISETP.NE.AND P0, PT, R19, RZ, PT ;  /* 0x000000ff1300720c */ /* 0x000fc60003f05270 */
[----:B------:R-:W-:Y:S01]  /*0e10*/  FMUL R4, R13, R8 ;  /* 0x000000080d047220 */ /* 0x000fe20000400000 */
[----:B------:R-:W-:-:S03]  /*0e20*/  FSEL R10, RZ, 1, P0 ;  /* 0x3f800000ff0a7808 */ /* 0x000fc60000000000 */
[----:B--2---:R-:W-:-:S04]  /*0e30*/  FMUL R11, R4, R11 ;  /* 0x0000000b040b7220 */ /* 0x004fc80000400000 */
[-C--:B------:R-:W-:Y:S01]  /*0e40*/  FFMA R11, R10, R8.reuse, R11 ;  /* 0x000000080a0b7223 */ /* 0x080fe2000000000b */
[----:B------:R-:W-:-:S03]  /*0e50*/  FFMA R8, -R8, R8, 1 ;  /* 0x3f80000008087423 */ /* 0x000fc60000000108 */
[----:B------:R-:W-:Y:S01]  /*0e60*/  FADD R11, R11, R12 ;  /* 0x0000000c0b0b7221 */ /* 0x000fe20000000000 */
[----:B------:R-:W-:-:S04]  /*0e70*/  FMUL R5, R8, R5 ;  /* 0x0000000508057220 */ /* 0x000fc80000400000 */
[----:B------:R2:W-:Y:S01]  /*0e80*/  STS [R2+0x8], R11 ;  /* 0x0000080b02007388 */ /* 0x0005e20000000800 */
[----:B------:R-:W-:Y:S05]  /*0e90*/  @P2 BRA `(.L_x_33) ;  /* 0x0000000000e42947 */ /* 0x000fea0003800000 */
[----:B------:R-:W-:Y:S01]  /*0ea0*/  FMUL R12, |R11|, 32768 ;  /* 0x470000000b0c7820 */ /* 0x000fe20000400200 */
[----:B------:R-:W-:Y:S01]  /*0eb0*/  LDS R4, [R2+0x148] ;  /* 0x0001480002047984 */ /* 0x000fe20000000800 */
[----:B------:R-:W-:Y:S01]  /*0ec0*/  MOV R17, 0xffffff00 ;  /* 0xffffff0000117802 */ /* 0x000fe20000000f00 */
[----:B------:R-:W-:Y:S01]  /*0ed0*/  IMAD.MOV.U32 R23, RZ, RZ, 0x1 ;  /* 0x00000001ff177424 */ /* 0x000fe200078e00ff */
[----:B------:R-:W-:Y:S01]  /*0ee0*/  ISETP.GT.U32.AND P0, PT, R0, UR4, PT ;  /* 0x0000000400007c0c */ /* 0x000fe2000bf04070 */
[----:B------:R-:W3:Y:S01]  /*0ef0*/  LDS R10, [R2+0x128] ;  /* 0x00012800020a7984 */ /* 0x000ee20000000800 */
[----:B------:R-:W4:Y:S01]  /*0f00*/  F2I.NTZ R12, R12 ;  /* 0x0000000c000c7305 */ /* 0x000f220000203100 */
[----:B------:R-:W-:Y:S01]  /*0f10*/  BSSY.RECONVERGENT B1, `(.L_x_34) ;  /* 0x000002c000017945 */ /* 0x000fe20003800200 */
[----:B------:R-:W-:Y:S01]  /*0f20*/  PLOP3.LUT P1, PT, PT, PT, PT, 0x8, 0x80 ;  /* 0x000000000080781c */ /* 0x000fe20003f2e170 */
[----:B------:R-:W-:Y:S04]  /*0f30*/  LDS R13, [R2+0x118] ;  /* 0x00011800020d7984 */ /* 0x000fe80000000800 */
[----:B------:R-:W5:Y:S04]  /*0f40*/  LDS R8, [R2+0x110] ;  /* 0x0001100002087984 */ /* 0x000f680000000800 */
[----:B------:R-:W0:Y:S01]  /*0f50*/  LDS R15, [R2+0x10c] ;  /* 0x00010c00020f7984 */ /* 0x000e220000000800 */
[----:B----4-:R4:W1:Y:S01]  /*0f60*/  FLO.U32 R14, R12 ;  /* 0x0000000c000e7300 */ /* 0x01086200000e0000 */
[----:B------:R-:W2:Y:S01]  /*0f70*/  S2R R21, SR_CgaCtaId ;  /* 0x0000000000157919 */ /* 0x000ea20000008800 */
[----:B----4-:R-:W-:-:S02]  /*0f80*/  MOV R12, 0x400 ;  /* 0x00000400000c7802 */ /* 0x010fc40000000f00 */
[----:B-1----:R-:W-:-:S05]  /*0f90*/  IADD3 R14, PT, PT, -R14, 0x1f, RZ ;  /* 0x0000001f0e0e7810 */ /* 0x002fca0007ffe1ff */
[----:B------:R-:W-:-:S05]  /*0fa0*/  IMAD R14, R14, R17, 0x1400 ;  /* 0x000014000e0e7424 */ /* 0x000fca00078e0211 */
[----:B------:R-:W-:-:S04]  /*0fb0*/  SHF.R.S32.HI R14, RZ, 0x8, R14 ;  /* 0x00000008ff0e7819 */ /* 0x000fc8000001140e */
[----:B------:R-:W-:-:S04]  /*0fc0*/  SEL R17, R14, RZ, !P0 ;  /* 0x000000ff0e117207 */ /* 0x000fc80004000000 */
[----:B---3--:R-:W-:Y:S02]  /*0fd0*/  VIMNMX3 R17, R17, R4, R10, !PT ;  /* 0x000000041111720f */ /* 0x008fe4000780010a */
[----:B--2---:R-:W-:Y:S01]  /*0fe0*/  LEA R12, R21, R12, 0x18 ;  /* 0x0000000c150c7211 */ /* 0x004fe200078ec0ff */
[----:B------:R-:W-:Y:S01]  /*0ff0*/  IMAD.MOV.U32 R21, RZ, RZ, 0xf ;  /* 0x0000000fff157424 */ /* 0x000fe200078e00ff */
[----:B-----5:R-:W-:-:S04]  /*1000*/  VIMNMX3 R14, R17, R13, R8, !PT ;  /* 0x0000000d110e720f */ /* 0x020fc80007800108 */
[----:B0-----:R-:W-:-:S05]  /*1010*/  VIMNMX R17, PT, PT, R14, R15, !PT ;  /* 0x0000000f0e117248 */ /* 0x001fca0007fe0100 */
[----:B------:R-:W-:Y:S04]  /*1020*/  STS [R2+0x108], R17 ;  /* 0x0001081102007388 */ /* 0x000fe80000000800 */
[----:B------:R-:W0:Y:S02]  /*1030*/  LDS R14, [R12+0x108] ;  /* 0x000108000c0e7984 */ /* 0x000e240000000800 */
[----:B0-----:R-:W-:-:S04]  /*1040*/  IADD3 R14, PT, PT, -R14, RZ, RZ ;  /* 0x000000ff0e0e7210 */ /* 0x001fc80007ffe1ff */
[----:B------:R-:W-:-:S04]  /*1050*/  VIADDMNMX.RELU R14, R14, R21, 0xf, PT ;  /* 0x0000000f0e0e7446 */ /* 0x000fc80003801115 */
[----:B------:R-:W-:-:S04]  /*1060*/  SHF.L.U32 R16, R23, R14, RZ ;  /* 0x0000000e17107219 */ /* 0x000fc800000006ff */
[----:B------:R-:W-:-:S05]  /*1070*/  I2FP.F32.U32 R16, R16 ;  /* 0x0000001000107245 */ /* 0x000fca0000201000 */
[----:B------:R-:W-:-:S06]  /*1080*/  FMUL R16, R11, -R16 ;  /* 0x800000100b107220 */ /* 0x000fcc0000400000 */
[----:B------:R-:W0:Y:S02]  /*1090*/  F2I.NTZ R16, R16 ;  /* 0x0000001000107305 */ /* 0x000e240000203100 */
[----:B0-----:R-:W-:-:S04]  /*10a0*/  VIMNMX R11, PT, PT, R16, 0x1fff, PT ;  /* 0x00001fff100b7848 */ /* 0x001fc80003fe0100 */
[----:B------:R-:W-:-:S04]  /*10b0*/  VIMNMX R11, PT, PT, R11, -0x2000, !PT ;  /* 0xffffe0000b0b7848 */ /* 0x000fc80007fe0100 */
[----:B------:R-:W0:Y:S08]  /*10c0*/  FLO.U32 R20, ~R11 ;  /* 0x8000000b00147300 */ /* 0x000e3000000e0000 */
[----:B------:R-:W1:Y:S01]  /*10d0*/  FLO.U32 R17, R11 ;  /* 0x0000000b00117300 */ /* 0x000e6200000e0000 */
[----:B0-----:R-:W-:Y:S02]  /*10e0*/  IADD3 R20, PT, PT, -R20, 0x1f, RZ ;  /* 0x0000001f14147810 */ /* 0x001fe40007ffe1ff */
[----:B-1----:R-:W-:-:S04]  /*10f0*/  IADD3 R17, PT, PT, -R17, RZ, RZ ;  /* 0x000000ff11117210 */ /* 0x002fc80007ffe1ff */
[----:B------:R-:W-:-:S05]  /*1100*/  VIADDMNMX.U32 R20, R17, 0x1f, R20, !PT ;  /* 0x0000001f11147846 */ /* 0x000fca0007800014 */
[----:B------:R-:W-:-:S05]  /*1110*/  IMAD.MOV R17, RZ, RZ, -R20 ;  /* 0x000000ffff117224 */ /* 0x000fca00078e0a14 */
[----:B------:R-:W-:-:S04]  /*1120*/  VIADDMNMX R4, R17, 0x21, R4, !PT ;  /* 0x0000002111047846 */ /* 0x000fc80007800104 */
[----:B------:R-:W-:-:S04]  /*1130*/  VIMNMX3 R4, R4, R10, R13, !PT ;  /* 0x0000000a0404720f */ /* 0x000fc8000780010d */
[----:B------:R-:W-:Y:S01]  /*1140*/  VIMNMX3 R15, R4, R8, R15, !PT ;  /* 0x00000008040f720f */ /* 0x000fe2000780010f */
[----:B------:R-:W-:Y:S06]  /*1150*/  @P0 BRA `(.L_x_35) ;  /* 0x00000000001c0947 */ /* 0x000fec0003800000 */
[----:B------:R-:W-:Y:S01]  /*1160*/  ISETP.NE.AND P0, PT, R0, RZ, PT ;  /* 0x000000ff0000720c */ /* 0x000fe20003f05270 */
[----:B------:R-:W-:-:S05]  /*1170*/  IMAD.WIDE.U32 R16, R9, 0xc0, R6 ;  /* 0x000000c009107825 */ /* 0x000fca00078e0006 */
[----:B------:R0:W-:Y:S07]  /*1180*/  STG.E desc[UR8][R16.64+0x40], R11 ;  /* 0x0000400b10007986 */ /* 0x0001ee000c101908 */
[----:B------:R-:W1:Y:S01]  /*1190*/  @!P0 LDC.64 R20, c[0x0][0x380] ;  /* 0x0000e000ff148b82 */ /* 0x000e620000000a00 */
[----:B------:R-:W-:Y:S01]  /*11a0*/  @!P0 PLOP3.LUT P1, PT, PT, PT, PT, 0x80, 0x8 ;  /* 0x000000000008881c */ /* 0x000fe20003f2f070 */
[----:B-1----:R-:W-:-:S05]  /*11b0*/  @!P0 IMAD.WIDE.U32 R20, R9, 0xc0, R20 ;  /* 0x000000c009148825 */ /* 0x002fca00078e0014 */
[----:B------:R0:W-:Y:S07]  /*11c0*/  @!P0 STG.E desc[UR8][R20.64+0x8], R14 ;  /* 0x0000080e14008986 */ /* 0x0001ee000c101908 */
.L_x_35:
[----:B------:R-:W-:Y:S05]  /*11d0*/  BSYNC.RECONVERGENT B1 ;  /* 0x0000000000017941 */ /* 0x000fea0003800200 */
.L_x_34:
[----:B------:R-:W-:Y:S01]  /*11e0*/  STS [R2+0x108], R15 ;  /* 0x0001080f02007388 */ /* 0x000fe20000000800 */
[----:B0-----:R-:W0:Y:S03]  /*11f0*/  @P1 LDC.64 R10, c[0x0][0x380] ;  /* 0x0000e000ff0a1b82 */ /* 0x001e260000000a00 */
[----:B------:R-:W1:Y:S01]  /*1200*/  @P1 LDS R13, [R12+0x108] ;  /* 0x000108000c0d1984 */ /* 0x000e620000000800 */
[----:B0-----:R-:W-:-:S05]  /*1210*/  @P1 IMAD.WIDE.U32 R10, R9, 0xc0, R10 ;  /* 0x000000c0090a1825 */ /* 0x001fca00078e000a */
[----:B-1----:R3:W-:Y:S02]  /*1220*/  @P1 STG.E desc[UR8][R10.64+0xc], R13 ;  /* 0x00000c0d0a001986 */ /* 0x0027e4000c101908 */
.L_x_33:
[----:B------:R-:W-:Y:S05]  /*1230*/  BSYNC.RECONVERGENT B0 ;  /* 0x0000000000007941 */ /* 0x000fea0003800200 */
.L_x_32:
[----:B------:R-:W-:Y:S01]  /*1240*/  IADD3 R18, PT, PT, R18, 0x1, RZ ;  /* 0x0000000112127810 */ /* 0x000fe20007ffe0ff */
[----:B------:R-:W-:Y:S01]  /*1250*/  BAR.SYNC.DEFER_BLOCKING 0x0 ;  /* 0x0000000000007b1d */ /* 0x000fe20000010000 */
[----:B------:R-:W-:Y:S01]  /*1260*/  UIADD3 UR4, UPT, UPT, UR4, 0x1, URZ ;  /* 0x0000000104047890 */ /* 0x000fe2000fffe0ff */
[----:B------:R-:W-:Y:S01]  /*1270*/  VIADD R3, R3, 0x4 ;  /* 0x0000000403037836 */ /* 0x000fe20000000000 */
[----:B------:R-:W-:Y:S01]  /*1280*/  ISETP.NE.AND P0, PT, R18, RZ, PT ;  /* 0x000000ff1200720c */ /* 0x000fe20003f05270 */
[----:B------:R-:W-:Y:S01]  /*1290*/  VIADD R19, R19, 0x1 ;  /* 0x0000000113137836 */ /* 0x000fe20000000000 */
[----:B------:R-:W-:-:S11]  /*12a0*/  IADD3 R9, PT, PT, R9, 0x1, RZ ;  /* 0x0000000109097810 */ /* 0x000fd60007ffe0ff */
[----:B------:R-:W-:Y:S05]  /*12b0*/  @P0 BRA `(.L_x_36) ;  /* 0xfffffff8001c0947 */ /* 0x000fea000383ffff */
[----:B------:R-:W-:Y:S05]  /*12c0*/  EXIT ;  /* 0x000000000000794d */ /* 0x000fea0003800000 */
        .weak           $__internal_0_$__cuda_sm3x_div_rn_noftz_f32_slowpath
        .type           $__internal_0_$__cuda_sm3x_div_rn_noftz_f32_slowpath,@function
        .size           $__internal_0_$__cuda_sm3x_div_rn_noftz_f32_slowpath,(.L_x_52 - $__internal_0_$__cuda_sm3x_div_rn_noftz_f32_slowpath)
$__internal_0_$__cuda_sm3x_div_rn_noftz_f32_slowpath:
[--C-:B------:R-:W-:Y:S01]  /*12d0*/  SHF.R.U32.HI R11, RZ, 0x17, R5.reuse ;  /* 0x00000017ff0b7819 */ /* 0x100fe20000011605 */
[----:B------:R-:W-:Y:S01]  /*12e0*/  IMAD.MOV.U32 R13, RZ, RZ, R5 ;  /* 0x000000ffff0d7224 */ /* 0x000fe200078e0005 */
[----:B------:R-:W-:Y:S02]  /*12f0*/  SHF.R.U32.HI R10, RZ, 0x17, R4 ;  /* 0x00000017ff0a7819 */ /* 0x000fe40000011604 */
[----:B------:R-:W-:Y:S02]  /*1300*/  LOP3.LUT R11, R11, 0xff, RZ, 0xc0, !PT ;  /* 0x000000ff0b0b7812 */ /* 0x000fe400078ec0ff */
[----:B------:R-:W-:Y:S02]  /*1310*/  LOP3.LUT R14, R10, 0xff, RZ, 0xc0, !PT ;  /* 0x000000ff0a0e7812 */ /* 0x000fe400078ec0ff */
[----:B------:R-:W-:Y:S02]  /*1320*/  IADD3 R16, PT, PT, R11, -0x1, RZ ;  /* 0xffffffff0b107810 */ /* 0x000fe40007ffe0ff */
[----:B------:R-:W-:Y:S01]  /*1330*/  MOV R12, R4 ;  /* 0x00000004000c7202 */ /* 0x000fe20000000f00 */
[----:B------:R-:W-:Y:S01]  /*1340*/  VIADD R15, R14, 0xffffffff ;  /* 0xffffffff0e0f7836 */ /* 0x000fe20000000000 */
[----:B------:R-:W-:-:S04]  /*1350*/  ISETP.GT.U32.AND P0, PT, R16, 0xfd, PT ;  /* 0x000000fd1000780c */ /* 0x000fc80003f04070 */
[----:B------:R-:W-:-:S13]  /*1360*/  ISETP.GT.U32.OR P0, PT, R15, 0xfd, P0 ;  /* 0x000000fd0f00780c */ /* 0x000fda0000704470 */
[----:B------:R-:W-:Y:S01]  /*1370*/  @!P0 MOV R10, RZ ;  /* 0x000000ff000a8202 */ /* 0x000fe20000000f00 */
[----:B------:R-:W-:Y:S06]  /*1380*/  @!P0 BRA `(.L_x_37) ;  /* 0x00000000005c8947 */ /* 0x000fec0003800000 */
[----:B------:R-:W-:Y:S02]  /*1390*/  FSETP.GTU.FTZ.AND P1, PT, |R5|, +INF , PT ;  /* 0x7f8000000500780b */ /* 0x000fe40003f3c200 */
[----:B------:R-:W-:-:S04]  /*13a0*/  FSETP.GTU.FTZ.AND P0, PT, |R4|, +INF , PT ;  /* 0x7f8000000400780b */ /* 0x000fc80003f1c200 */
[----:B------:R-:W-:-:S13]  /*13b0*/  PLOP3.LUT P0, PT, P0, P1, PT, 0xf8, 0x8f ;  /* 0x00000000008f781c */ /* 0x000fda0000703f70 */
[----:B------:R-:W-:Y:S05]  /*13c0*/  @P0 BRA `(.L_x_38) ;  /* 0x0000000400440947 */ /* 0x000fea0003800000 */
[----:B------:R-:W-:-:S13]  /*13d0*/  LOP3.LUT P0, RZ, R13, 0x7fffffff, R12, 0xc8, !PT ;  /* 0x7fffffff0dff7812 */ /* 0x000fda000780c80c */
[----:B------:R-:W-:Y:S05]  /*13e0*/  @!P0 BRA `(.L_x_39) ;  /* 0x0000000400348947 */ /* 0x000fea0003800000 */
[C---:B------:R-:W-:Y:S02]  /*13f0*/  FSETP.NEU.FTZ.AND P3, PT, |R4|.reuse, +INF , PT ;  /* 0x7f8000000400780b */ /* 0x040fe40003f7d200 */
[----:B------:R-:W-:Y:S02]  /*1400*/  FSETP.NEU.FTZ.AND P1, PT, |R5|, +INF , PT ;  /* 0x7f8000000500780b */ /* 0x000fe40003f3d200 */
[----:B------:R-:W-:-:S11]  /*1410*/  FSETP.NEU.FTZ.AND P0, PT, |R4|, +INF , PT ;  /* 0x7f8000000400780b */ /* 0x000fd60003f1d200 */
[----:B------:R-:W-:Y:S05]  /*1420*/  @!P1 BRA !P3, `(.L_x_39) ;  /* 0x0000000400249947 */ /* 0x000fea0005800000 */
[----:B------:R-:W-:-:S04]  /*1430*/  LOP3.LUT P3, RZ, R12, 0x7fffffff, RZ, 0xc0, !PT ;  /* 0x7fffffff0cff7812 */ /* 0x000fc8000786c0ff */
[----:B------:R-:W-:-:S13]  /*1440*/  PLOP3.LUT P1, PT, P1, P3, PT, 0x2f, 0xf2 ;  /* 0x0000000000f2781c */ /* 0x000fda0000f26577 */
[----:B------:R-:W-:Y:S05]  /*1450*/  @P1 BRA `(.L_x_40) ;  /* 0x0000000400101947 */ /* 0x000fea0003800000 */
[----:B------:R-:W-:-:S04]  /*1460*/  LOP3.LUT P1, RZ, R13, 0x7fffffff, RZ, 0xc0, !PT ;  /* 0x7fffffff0dff7812 */ /* 0x000fc8000782c0ff */
[----:B------:R-:W-:-:S13]  /*1470*/  PLOP3.LUT P0, PT, P0, P1, PT, 0x2f, 0xf2 ;  /* 0x0000000000f2781c */ /* 0x000fda0000702577 */
[----:B------:R-:W-:Y:S05]  /*1480*/  @P0 BRA `(.L_x_41) ;  /* 0x0000000000f80947 */ /* 0x000fea0003800000 */
[----:B------:R-:W-:Y:S02]  /*1490*/  ISETP.GE.AND P0, PT, R15, RZ, PT ;  /* 0x000000ff0f00720c */ /* 0x000fe40003f06270 */
[----:B------:R-:W-:-:S11]  /*14a0*/  ISETP.GE.AND P1, PT, R16, RZ, PT ;  /* 0x000000ff1000720c */ /* 0x000fd60003f26270 */
[----:B------:R-:W-:Y:S01]  /*14b0*/  @P0 IMAD.MOV.U32 R10, RZ, RZ, RZ ;  /* 0x000000ffff0a0224 */ /* 0x000fe200078e00ff */
[----:B------:R-:W-:Y:S01]  /*14c0*/  @!P0 MOV R10, 0xffffffc0 ;  /* 0xffffffc0000a8802 */ /* 0x000fe20000000f00 */
[----:B------:R-:W-:Y:S01]  /*14d0*/  @!P0 FFMA R12, R4, 1.84467440737095516160e+19, RZ ;  /* 0x5f800000040c8823 */ /* 0x000fe200000000ff */
[----:B------:R-:W-:-:S03]  /*14e0*/  @!P1 FFMA R13, R5, 1.84467440737095516160e+19, RZ ;  /* 0x5f800000050d9823 */ /* 0x000fc600000000ff */
[----:B------:R-:W-:-:S07]  /*14f0*/  @!P1 VIADD R10, R10, 0x40 ;  /* 0x000000400a0a9836 */ /* 0x000fce0000000000 */
.L_x_37:
[----:B------:R-:W-:Y:S01]  /*1500*/  LEA R4, R11, 0xc0800000, 0x17 ;  /* 0xc08000000b047811 */ /* 0x000fe200078eb8ff */
[----:B------:R-:W-:-:S03]  /*1510*/  VIADD R14, R14, 0xffffff81 ;  /* 0xffffff810e0e7836 */ /* 0x000fc60000000000 */
[----:B------:R-:W-:Y:S01]  /*1520*/  IADD3 R15, PT, PT, -R4, R13, RZ ;  /* 0x0000000d040f7210 */ /* 0x000fe20007ffe1ff */
[----:B------:R-:W-:-:S03]  /*1530*/  IMAD R4, R14, -0x800000, R12 ;  /* 0xff8000000e047824 */ /* 0x000fc600078e020c */
[----:B------:R0:W1:Y:S01]  /*1540*/  MUFU.RCP R13, R15 ;  /* 0x0000000f000d7308 */ /* 0x0000620000001000 */
[----:B------:R-:W-:Y:S01]  /*1550*/  FADD.FTZ R17, -R15, -RZ ;  /* 0x800000ff0f117221 */ /* 0x000fe20000010100 */
[----:B0-----:R-:W-:-:S04]  /*1560*/  IADD3 R15, PT, PT, R14, 0x7f, -R11 ;  /* 0x0000007f0e0f7810 */ /* 0x001fc80007ffe80b */
[----:B------:R-:W-:Y:S01]  /*1570*/  IADD3 R15, PT, PT, R15, R10, RZ ;  /* 0x0000000a0f0f7210 */ /* 0x000fe20007ffe0ff */
[----:B-1----:R-:W-:-:S04]  /*1580*/  FFMA R16, R13, R17, 1 ;  /* 0x3f8000000d107423 */ /* 0x002fc80000000011 */
[----:B------:R-:W-:-:S04]  /*1590*/  FFMA R13, R13, R16, R13 ;  /* 0x000000100d0d7223 */ /* 0x000fc8000000000d */
[----:B------:R-:W-:-:S04]  /*15a0*/  FFMA R12, R4, R13, RZ ;  /* 0x0000000d040c7223 */ /* 0x000fc800000000ff */
[----:B------:R-:W-:-:S04]  /*15b0*/  FFMA R16, R17, R12, R4 ;  /* 0x0000000c11107223 */ /* 0x000fc80000000004 */
[----:B------:R-:W-:-:S04]  /*15c0*/  FFMA R16, R13, R16, R12 ;  /* 0x000000100d107223 */ /* 0x000fc8000000000c */
[----:B------:R-:W-:-:S04]  /*15d0*/  FFMA R17, R17, R16, R4 ;  /* 0x0000001011117223 */ /* 0x000fc80000000004 */
[----:B------:R-:W-:-:S05]  /*15e0*/  FFMA R4, R13, R17, R16 ;  /* 0x000000110d047223 */ /* 0x000fca0000000010 */
[----:B------:R-:W-:-:S04]  /*15f0*/  SHF.R.U32.HI R11, RZ, 0x17, R4 ;  /* 0x00000017ff0b7819 */ /* 0x000fc80000011604 */
[----:B------:R-:W-:-:S05]  /*1600*/  LOP3.LUT R11, R11, 0xff, RZ, 0xc0, !PT ;  /* 0x000000ff0b0b7812 */ /* 0x000fca00078ec0ff */
[----:B------:R-:W-:-:S05]  /*1610*/  IMAD.IADD R14, R11, 0x1, R15 ;  /* 0x000000010b0e7824 */ /* 0x000fca00078e020f */
[----:B------:R-:W-:-:S04]  /*1620*/  IADD3 R10, PT, PT, R14, -0x1, RZ ;  /* 0xffffffff0e0a7810 */ /* 0x000fc80007ffe0ff */
[----:B------:R-:W-:-:S13]  /*1630*/  ISETP.GE.U32.AND P0, PT, R10, 0xfe, PT ;  /* 0x000000fe0a00780c */ /* 0x000fda0003f06070 */
[----:B------:R-:W-:Y:S05]  /*1640*/  @!P0 BRA `(.L_x_42) ;  /* 0x0000000000808947 */ /* 0x000fea0003800000 */
[----:B------:R-:W-:-:S13]  /*1650*/  ISETP.GT.AND P0, PT, R14, 0xfe, PT ;  /* 0x000000fe0e00780c */ /* 0x000fda0003f04270 */
[----:B------:R-:W-:Y:S05]  /*1660*/  @P0 BRA `(.L_x_43) ;  /* 0x00000000006c0947 */ /* 0x000fea0003800000 */
[----:B------:R-:W-:-:S13]  /*1670*/  ISETP.GE.AND P0, PT, R14, 0x1, PT ;  /* 0x000000010e00780c */ /* 0x000fda0003f06270 */
[----:B------:R-:W-:Y:S05]  /*1680*/  @P0 BRA `(.L_x_44) ;  /* 0x0000000000980947 */ /* 0x000fea0003800000 */
[----:B------:R-:W-:Y:S02]  /*1690*/  ISETP.GE.AND P0, PT, R14, -0x18, PT ;  /* 0xffffffe80e00780c */ /* 0x000fe40003f06270 */
[----:B------:R-:W-:-:S11]  /*16a0*/  LOP3.LUT R4, R4, 0x80000000, RZ, 0xc0, !PT ;  /* 0x8000000004047812 */ /* 0x000fd600078ec0ff */
[----:B------:R-:W-:Y:S05]  /*16b0*/  @!P0 BRA `(.L_x_44) ;  /* 0x00000000008c8947 */ /* 0x000fea0003800000 */
[CCC-:B------:R-:W-:Y:S01]  /*16c0*/  FFMA.RZ R10, R13.reuse, R17.reuse, R16.reuse ;  /* 0x000000110d0a7223 */ /* 0x1c0fe2000000c010 */
[C---:B------:R-:W-:Y:S01]  /*16d0*/  VIADD R12, R14.reuse, 0x20 ;  /* 0x000000200e0c7836 */ /* 0x040fe20000000000 */
[C---:B------:R-:W-:Y:S02]  /*16e0*/  ISETP.NE.AND P3, PT, R14.reuse, RZ, PT ;  /* 0x000000ff0e00720c */ /* 0x040fe40003f65270 */
[----:B------:R-:W-:Y:S02]  /*16f0*/  ISETP.NE.AND P1, PT, R14, RZ, PT ;  /* 0x000000ff0e00720c */ /* 0x000fe40003f25270 */
[----:B------:R-:W-:Y:S01]  /*1700*/  LOP3.LUT R11, R10, 0x7fffff, RZ, 0xc0, !PT ;  /* 0x007fffff0a0b7812 */ /* 0x000fe200078ec0ff */
[CCC-:B------:R-:W-:Y:S01]  /*1710*/  FFMA.RP R10, R13.reuse, R17.reuse, R16.reuse ;  /* 0x000000110d0a7223 */ /* 0x1c0fe20000008010 */
[----:B------:R-:W-:Y:S01]  /*1720*/  FFMA.RM R13, R13, R17, R16 ;  /* 0x000000110d0d7223 */ /* 0x000fe20000004010 */
[----:B------:R-:W-:Y:S02]  /*1730*/  IADD3 R14, PT, PT, -R14, RZ, RZ ;  /* 0x000000ff0e0e7210 */ /* 0x000fe40007ffe1ff */
[----:B------:R-:W-:-:S02]  /*1740*/  LOP3.LUT R11, R11, 0x800000, RZ, 0xfc, !PT ;  /* 0x008000000b0b7812 */ /* 0x000fc400078efcff */
[----:B------:R-:W-:Y:S02]  /*1750*/  FSETP.NEU.FTZ.AND P0, PT, R10, R13, PT ;  /* 0x0000000d0a00720b */ /* 0x000fe40003f1d000 */
[----:B------:R-:W-:Y:S02]  /*1760*/  SHF.L.U32 R12, R11, R12, RZ ;  /* 0x0000000c0b0c7219 */ /* 0x000fe400000006ff */
[----:B------:R-:W-:Y:S02]  /*1770*/  SEL R10, R14, RZ, P3 ;  /* 0x000000ff0e0a7207 */ /* 0x000fe40001800000 */
[----:B------:R-:W-:Y:S02]  /*1780*/  ISETP.NE.AND P1, PT, R12, RZ, P1 ;  /* 0x000000ff0c00720c */ /* 0x000fe40000f25270 */
[----:B------:R-:W-:Y:S02]  /*1790*/  SHF.R.U32.HI R10, RZ, R10, R11 ;  /* 0x0000000aff0a7219 */ /* 0x000fe4000001160b */
[----:B------:R-:W-:-:S02]  /*17a0*/  PLOP3.LUT P0, PT, P0, P1, PT, 0xf8, 0x8f ;  /* 0x00000000008f781c */ /* 0x000fc40000703f70 */
[----:B------:R-:W-:Y:S02]  /*17b0*/  SHF.R.U32.HI R12, RZ, 0x1, R10 ;  /* 0x00000001ff0c7819 */ /* 0x000fe4000001160a */
[----:B------:R-:W-:-:S04]  /*17c0*/  SEL R11, RZ, 0x1, !P0 ;  /* 0x00000001ff0b7807 */ /* 0x000fc80004000000 */
[----:B------:R-:W-:-:S04]  /*17d0*/  LOP3.LUT R11, R11, 0x1, R12, 0xf8, !PT ;  /* 0x000000010b0b7812 */ /* 0x000fc800078ef80c */
[----:B------:R-:W-:-:S05]  /*17e0*/  LOP3.LUT R11, R11, R10, RZ, 0xc0, !PT ;  /* 0x0000000a0b0b7212 */ /* 0x000fca00078ec0ff */
[----:B------:R-:W-:-:S05]  /*17f0*/  IMAD.IADD R11, R12, 0x1, R11 ;  /* 0x000000010c0b7824 */ /* 0x000fca00078e020b */
[----:B------:R-:W-:Y:S01]  /*1800*/  LOP3.LUT R4, R11, R4, RZ, 0xfc, !PT ;  /* 0x000000040b047212 */ /* 0x000fe200078efcff */
[----:B------:R-:W-:Y:S06]  /*1810*/  BRA `(.L_x_44) ;  /* 0x0000000000347947 */ /* 0x000fec0003800000 */
.L_x_43:
[----:B------:R-:W-:-:S04]  /*1820*/  LOP3.LUT R4, R4, 0x80000000, RZ, 0xc0, !PT ;  /* 0x8000000004047812 */ /* 0x000fc800078ec0ff */
[----:B------:R-:W-:Y:S01]  /*1830*/  LOP3.LUT R4, R4, 0x7f800000, RZ, 0xfc, !PT ;  /* 0x7f80000004047812 */ /* 0x000fe200078efcff */
[----:B------:R-:W-:Y:S06]  /*1840*/  BRA `(.L_x_44) ;  /* 0x0000000000287947 */ /* 0x000fec0003800000 */
.L_x_42:
[----:B------:R-:W-:Y:S01]  /*1850*/  LEA R4, R15, R4, 0x17 ;  /* 0x000000040f047211 */ /* 0x000fe200078eb8ff */
[----:B------:R-:W-:Y:S06]  /*1860*/  BRA `(.L_x_44) ;  /* 0x0000000000207947 */ /* 0x000fec0003800000 */
.L_x_41:
[----:B------:R-:W-:-:S04]  /*1870*/  LOP3.LUT R4, R13, 0x80000000, R12, 0x48, !PT ;  /* 0x800000000d047812 */ /* 0x000fc800078e480c */
[----:B------:R-:W-:Y:S01]  /*1880*/  LOP3.LUT R4, R4, 0x7f800000, RZ, 0xfc, !PT ;  /* 0x7f80000004047812 */ /* 0x000fe200078efcff */
[----:B------:R-:W-:Y:S06]  /*1890*/  BRA `(.L_x_44) ;  /* 0x0000000000147947 */ /* 0x000fec0003800000 */
.L_x_40:
[----:B------:R-:W-:Y:S01]  /*18a0*/  LOP3.LUT R4, R13, 0x80000000, R12, 0x48, !PT ;  /* 0x800000000d047812 */ /* 0x000fe200078e480c */
[----:B------:R-:W-:Y:S06]  /*18b0*/  BRA `(.L_x_44) ;  /* 0x00000000000c7947 */ /* 0x000fec0003800000 */
.L_x_39:
[----:B------:R-:W0:Y:S01]  /*18c0*/  MUFU.RSQ R4, -QNAN ;  /* 0xffc0000000047908 */ /* 0x000e220000001400 */
[----:B------:R-:W-:Y:S05]  /*18d0*/  BRA `(.L_x_44) ;  /* 0x0000000000047947 */ /* 0x000fea0003800000 */
.L_x_38:
[----:B------:R-:W-:-:S07]  /*18e0*/  FADD.FTZ R4, R4, R5 ;  /* 0x0000000504047221 */ /* 0x000fce0000010000 */
.L_x_44:
[----:B------:R-:W-:Y:S02]  /*18f0*/  HFMA2 R11, -RZ, RZ, 0, 0 ;  /* 0x00000000ff0b7431 */ /* 0x000fe400000001ff */
[----:B------:R-:W-:-:S04]  /*1900*/  IMAD.MOV.U32 R10, RZ, RZ, R8 ;  /* 0x000000ffff0a7224 */ /* 0x000fc800078e0008 */
[----:B0-----:R-:W-:Y:S05]  /*1910*/  RET.REL.NODEC R10 `(cudaComputeLPC) ;  /* 0xffffffe40ab87950 */ /* 0x001fea0003c3ffff */
.L_x_45:
        /* <DEDUP_REMOVED lines=14> */
.L_x_52:


//--------------------- .text.cudaComputeAutocor  --------------------------
	.section	.text.cudaComputeAutocor,"ax",@progbits
	.align	128
        .global         cudaComputeAutocor
        .type           cudaComputeAutocor,@function
        .size           cudaComputeAutocor,(.L_x_57 - cudaComputeAutocor)
        .other          cudaComputeAutocor,@"STO_CUDA_ENTRY STV_DEFAULT"
cudaComputeAutocor:
.text.cudaComputeAutocor:
[----:B------:R-:W-:Y:S01]  /*0000*/  LDC R1, c[0x0][0x37c] ;  /* 0x0000df00ff017b82 */ /* 0x000fe20000000800 */
[----:B------:R-:W0:Y:S01]  /*0010*/  S2R R3, SR_TID.X ;  /* 0x0000000000037919 */ /* 0x000e220000002100 */
[----:B------:R-:W1:Y:S06]  /*0020*/  LDCU.64 UR6, c[0x0][0x358] ;  /* 0x00006b00ff0677ac */ /* 0x000e6c0008000a00 */
[----:B------:R-:W2:Y:S08]  /*0030*/  S2UR UR8, SR_CTAID.X ;  /* 0x00000000000879c3 */ /* 0x000eb00000002500 */
[----:B------:R-:W2:Y:S01]  /*0040*/  LDC R2, c[0x0][0x3a8] ;  /* 0x0000ea00ff027b82 */ /* 0x000ea20000000800 */
[----:B0-----:R-:W-:-:S13]  /*0050*/  ISETP.GT.U32.AND P0, PT, R3, 0x1, PT ;  /* 0x000000010300780c */ /* 0x001fda0003f04070 */
[----:B------:R-:W0:Y:S01]  /*0060*/  @!P0 S2R R7, SR_CTAID.Y ;  /* 0x0000000000078919 */ /* 0x000e220000002600 */
[----:B------:R-:W0:Y:S02]  /*0070*/  @!P0 LDC.64 R4, c[0x0][0x398] ;  /* 0x0000e600ff048b82 */ /* 0x000e240000000a00 */
[----:B0-----:R-:W-:-:S04]  /*0080*/  @!P0 IMAD.WIDE.U32 R4, R7, 0x8, R4 ;  /* 0x0000000807048825 */ /* 0x001fc800078e0004 */
[----:B------:R-:W-:Y:S02]  /*0090*/  @!P0 IMAD.WIDE.U32 R6, R3, 0x4, R4 ;  /* 0x0000000403068825 */ /* 0x000fe400078e0004 */
[----:B------:R-:W2:Y:S03]  /*00a0*/  LDC.64 R4, c[0x0][0x3a0] ;  /* 0x0000e800ff047b82 */ /* 0x000ea60000000a00 */
[----:B-1----:R0:W3:Y:S01]  /*00b0*/  @!P0 LDG.E R11, desc[UR6][R6.64] ;  /* 0x00000006060b8981 */ /* 0x0020e2000c1e1900 */
[----:B------:R-:W-:-:S04]  /*00c0*/  UMOV UR4, 0x400 ;  /* 0x0000040000047882 */ /* 0x000fc80000000000 */
[----:B------:R-:W1:Y:S01]  /*00d0*/  S2UR UR5, SR_CgaCtaId ;  /* 0x00000000000579c3 */ /* 0x000e620000008800 */
[----:B--2---:R-:W-:-:S05]  /*00e0*/  IMAD R0, R2, UR8, R4 ;  /* 0x0000000802007c24 */ /* 0x004fca000f8e0204 */
[----:B------:R-:W-:Y:S01]  /*00f0*/  IADD3 R0, PT, PT, -R0, RZ, RZ ;  /* 0x000000ff00007210 */ /* 0x000fe20007ffe1ff */
[----:B-1----:R-:W-:-:S03]  /*0100*/  ULEA UR4, UR5, UR4, 0x18 ;  /* 0x0000000405047291 */ /* 0x002fc6000f8ec0ff */
[----:B------:R-:W-:-:S04]  /*0110*/  VIADDMNMX R5, R0, R5, R2, PT ;  /* 0x0000000500057246 */ /* 0x000fc80003800102 */
[----:B------:R-:W-:Y:S02]  /*0120*/  IADD3 R12, PT, PT, R5, R4, RZ ;  /* 0x00000004050c7210 */ /* 0x000fe40007ffe0ff */
[C---:B------:R-:W-:Y:S02]  /*0130*/  LEA R0, R3.reuse, UR4, 0x2 ;  /* 0x0000000403007c11 */ /* 0x040fe4000f8e10ff */
[----:B------:R-:W-:-:S13]  /*0140*/  ISETP.GE.AND P1, PT, R3, R12, PT ;  /* 0x0000000c0300720c */ /* 0x000fda0003f26270 */
[----:B0-----:R-:W0:Y:S01]  /*0150*/  @!P1 LDC.64 R6, c[0x0][0x388] ;  /* 0x0000e200ff069b82 */ /* 0x001e220000000a00 */
[----:B------:R-:W-:-:S07]  /*0160*/  @!P1 IMAD R13, R2, UR8, R3 ;  /* 0x00000008020d9c24 */ /* 0x000fce000f8e0203 */
[----:B------:R-:W1:Y:S01]  /*0170*/  @!P1 LDC.64 R8, c[0x0][0x390] ;  /* 0x0000e400ff089b82 */ /* 0x000e620000000a00 */
[----:B---3--:R-:W-:Y:S07]  /*0180*/  @!P0 STS [R0+0xc84], R11 ;  /* 0x000c840b00008388 */ /* 0x008fee0000000800 */
[----:B------:R-:W-:Y:S06]  /*0190*/  BAR.SYNC.DEFER_BLOCKING 0x0 ;  /* 0x0000000000007b1d */ /* 0x000fec0000010000 */
[----:B------:R-:W2:Y:S04]  /*01a0*/  @!P1 LDS R10, [UR4+0xc84] ;  /* 0x000c8404ff0a9984 */ /* 0x000ea80008000800 */
[----:B------:R-:W3:Y:S01]  /*01b0*/  @!P1 LDS R14, [UR4+0xc88] ;  /* 0x000c8804ff0e9984 */ /* 0x000ee20008000800 */
[----:B--2---:R-:W-:-:S02]  /*01c0*/  @!P1 IADD3 R15, PT, PT, R10, R13, RZ ;  /* 0x0000000d0a0f9210 */ /* 0x004fc40007ffe0ff */
[----:B---3--:R-:W-:-:S03]  /*01d0*/  @!P1 IADD3 R13, PT, PT, R13, R14, RZ ;  /* 0x0000000e0d0d9210 */ /* 0x008fc60007ffe0ff */
[----:B0-----:R-:W-:-:S04]  /*01e0*/  @!P1 IMAD.WIDE R6, R15, 0x4, R6 ;  /* 0x000000040f069825 */ /* 0x001fc800078e0206 */
[----:B-1----:R-:W-:Y:S02]  /*01f0*/  @!P1 IMAD.WIDE R8, R13, 0x4, R8 ;  /* 0x000000040d089825 */ /* 0x002fe400078e0208 */
[----:B------:R-:W2:Y:S04]  /*0200*/  @!P1 LDG.E R6, desc[UR6][R6.64] ;  /* 0x0000000606069981 */ /* 0x000ea8000c1e1900 */
[----:B------:R-:W3:Y:S01]  /*0210*/  @!P1 LDG.E R8, desc[UR6][R8.64] ;  /* 0x0000000608089981 */ /* 0x000ee2000c1e1900 */
[----:B------:R-:W-:Y:S01]  /*0220*/  HFMA2 R11, -RZ, RZ, 0, 0 ;  /* 0x00000000ff0b7431 */ /* 0x000fe200000001ff */
[----:B------:R-:W-:Y:S01]  /*0230*/  IADD3 R10, PT, PT, R3, 0x100, RZ ;  /* 0x00000100030a7810 */ /* 0x000fe20007ffe0ff */
[----:B------:R-:W-:Y:S03]  /*0240*/  BSSY.RECONVERGENT B0, `(.L_x_46) ;  /* 0x0000014000007945 */ /* 0x000fe60003800200 */
[----:B------:R-:W-:-:S02]  /*0250*/  ISETP.GE.AND P0, PT, R10, R12, PT ;  /* 0x0000000c0a00720c */ /* 0x000fc40003f06270 */
[----:B--2---:R-:W-:-:S05]  /*0260*/  @!P1 I2FP.F32.S32 R13, R6 ;  /* 0x00000006000d9245 */ /* 0x004fca0000201400 */
[----:B---3--:R-:W-:Y:S01]  /*0270*/  @!P1 FMUL R11, R13, R8 ;  /* 0x000000080d0b9220 */ /* 0x008fe20000400000 */
[----:B------:R-:W-:-:S04]  /*0280*/  MOV R13, RZ ;  /* 0x000000ff000d7202 */ /* 0x000fc80000000f00 */
[----:B------:R0:W-:Y:S01]  /*0290*/  STS [R0], R11 ;  /* 0x0000000b00007388 */ /* 0x0001e20000000800 */
[----:B------:R-:W-:Y:S05]  /*02a0*/  @P0 BRA `(.L_x_47) ;  /* 0x0000000000340947 */ /* 0x000fea0003800000 */
[----:B0-----:R-:W0:Y:S01]  /*02b0*/  LDS R11, [UR4+0xc84] ;  /* 0x000c8404ff0b7984 */ /* 0x001e220008000800 */
[----:B------:R-:W1:Y:S01]  /*02c0*/  LDC.64 R6, c[0x0][0x388] ;  /* 0x0000e200ff067b82 */ /* 0x000e620000000a00 */
[----:B------:R-:W-:Y:S02]  /*02d0*/  IMAD R2, R2, UR8, R10 ;  /* 0x0000000802027c24 */ /* 0x000fe4000f8e020a */
[----:B------:R-:W2:Y:S05]  /*02e0*/  LDS R13, [UR4+0xc88] ;  /* 0x000c8804ff0d7984 */ /* 0x000eaa0008000800 */
[----:B------:R-:W3:Y:S01]  /*02f0*/  LDC.64 R8, c[0x0][0x390] ;  /* 0x0000e400ff087b82 */ /* 0x000ee20000000a00 */
[----:B0-----:R-:W-:-:S02]  /*0300*/  IADD3 R11, PT, PT, R11, R2, RZ ;  /* 0x000000020b0b7210 */ /* 0x001fc40007ffe0ff */
[----:B--2---:R-:W-:-:S03]  /*0310*/  IADD3 R13, PT, PT, R2, R13, RZ ;  /* 0x0000000d020d7210 */ /* 0x004fc60007ffe0ff */
[----:B-1----:R-:W-:-:S04]  /*0320*/  IMAD.WIDE R6, R11, 0x4, R6 ;  /* 0x000000040b067825 */ /* 0x002fc800078e0206 */
[----:B---3--:R-:W-:Y:S02]  /*0330*/  IMAD.WIDE R8, R13, 0x4, R8 ;  /* 0x000000040d087825 */ /* 0x008fe400078e0208 */
[----:B------:R-:W2:Y:S04]  /*0340*/  LDG.E R6, desc[UR6][R6.64] ;  /* 0x0000000606067981 */ /* 0x000ea8000c1e1900 */
[----:B------:R-:W3:Y:S01]  /*0350*/  LDG.E R8, desc[UR6][R8.64] ;  /* 0x0000000608087981 */ /* 0x000ee2000c1e1900 */
[----:B--2---:R-:W-:-:S05]  /*0360*/  I2FP.F32.S32 R13, R6 ;  /* 0x00000006000d7245 */ /* 0x004fca0000201400 */
[----:B---3--:R-:W-:-:S07]  /*0370*/  FMUL R13, R13, R8 ;  /* 0x000000080d0d7220 */ /* 0x008fce0000400000 */
.L_x_47:
[----:B------:R-:W-:Y:S05]  /*0380*/  BSYNC.RECONVERGENT B0 ;  /* 0x0000000000007941 */ /* 0x000fea0003800200 */
.L_x_46:
[----:B------:R-:W-:Y:S01]  /*0390*/  ISETP.GE.AND P0, PT, R4, RZ, PT ;  /* 0x000000ff0400720c */ /* 0x000fe20003f06270 */
[----:B------:R1:W-:Y:S01]  /*03a0*/  STS [R0+0x400], R13 ;  /* 0x0004000d00007388 */ /* 0x0003e20000000800 */
[----:B------:R-:W-:Y:S11]  /*03b0*/  BAR.SYNC.DEFER_BLOCKING 0x0 ;  /* 0x0000000000007b1d */ /* 0x000ff60000010000 */
[----:B-1----:R-:W-:Y:S05]  /*03c0*/  @!P0 BRA `(.L_x_48) ;  /* 0x0000000800708947 */ /* 0x002fea0003800000 */
[----:B------:R-:W-:Y:S01]  /*03d0*/  ISETP.NE.AND P2, PT, R4, RZ, PT ;  /* 0x000000ff0400720c */ /* 0x000fe20003f45270 */
[----:B------:R-:W-:Y:S01]  /*03e0*/  HFMA2 R7, -RZ, RZ, 0, 0 ;  /* 0x00000000ff077431 */ /* 0x000fe200000001ff */
[-C--:B------:R-:W-:Y:S02]  /*03f0*/  ISETP.GE.AND P0, PT, R3, R5.reuse, PT ;  /* 0x000000050300720c */ /* 0x080fe40003f06270 */
[----:B------:R-:W-:Y:S02]  /*0400*/  ISETP.GE.AND P1, PT, R10, R5, PT ;  /* 0x000000050a00720c */ /* 0x000fe40003f26270 */
[----:B------:R-:W-:Y:S02]  /*0410*/  FSEL R2, RZ, 1, P0 ;  /* 0x3f800000ff027808 */ /* 0x000fe40000000000 */
[----:B------:R-:W-:-:S05]  /*0420*/  FSEL R5, RZ, 1, P1 ;  /* 0x3f800000ff057808 */ /* 0x000fca0000800000 */
[----:B------:R-:W-:Y:S05]  /*0430*/  @!P2 BRA `(.L_x_49) ;  /* 0x000000040084a947 */ /* 0x000fea0003800000 */
[----:B------:R-:W-:Y:S02]  /*0440*/  IADD3 R4, PT, PT, R4, 0x1, RZ ;  /* 0x0000000104047810 */ /* 0x000fe40007ffe0ff */
[----:B------:R-:W-:Y:S02]  /*0450*/  ISETP.GT.U32.AND P0, PT, R3, 0x7f, PT ;  /* 0x0000007f0300780c */ /* 0x000fe40003f04070 */
[----:B------:R-:W-:-:S04]  /*0460*/  LOP3.LUT R7, R4, 0xfffffffe, RZ, 0xc0, !PT ;  /* 0xfffffffe04077812 */ /* 0x000fc800078ec0ff */
[----:B------:R-:W-:-:S07]  /*0470*/  IADD3 R4, PT, PT, -R7, RZ, RZ ;  /* 0x000000ff07047210 */ /* 0x000fce0007ffe1ff */
.L_x_50:
[C---:B------:R-:W-:Y:S01]  /*0480*/  LEA R6, R3.reuse, UR4, 0x2 ;  /* 0x0000000403067c11 */ /* 0x040fe2000f8e10ff */
[----:B-1----:R-:W1:Y:S01]  /*0490*/  LDS R10, [R0+0x400] ;  /* 0x00040000000a7984 */ /* 0x002e620000000800 */
[C---:B------:R-:W-:Y:S02]  /*04a0*/  ISETP.GT.U32.AND P1, PT, R3.reuse, 0x3f, PT ;  /* 0x0000003f0300780c */ /* 0x040fe40003f24070 */
[C---:B------:R-:W-:Y:S01]  /*04b0*/  ISETP.GT.U32.AND P2, PT, R3.reuse, 0x1f, PT ;  /* 0x0000001f0300780c */ /* 0x040fe20003f44070 */
[----:B------:R-:W2:Y:S01]  /*04c0*/  LDS R9, [R0] ;  /* 0x0000000000097984 */ /* 0x000ea20000000800 */
[----:B------:R-:W-:Y:S02]  /*04d0*/  ISETP.NE.AND P3, PT, R3, RZ, PT ;  /* 0x000000ff0300720c */ /* 0x000fe40003f65270 */
[----:B------:R-:W-:Y:S01]  /*04e0*/  IADD3 R4, PT, PT, R4, 0x2, RZ ;  /* 0x0000000204047810 */ /* 0x000fe20007ffe0ff */
[----:B0-----:R-:W0:Y:S04]  /*04f0*/  LDS R11, [R6+0x400] ;  /* 0x00040000060b7984 */ /* 0x001e280000000800 */
[----:B------:R-:W3:Y:S06]  /*0500*/  LDS R8, [R6] ;  /* 0x0000000006087984 */ /* 0x000eec0000000800 */
[----:B------:R-:W4:Y:S01]  /*0510*/  @!P3 S2R R19, SR_CgaCtaId ;  /* 0x000000000013b919 */ /* 0x000f220000008800 */
[----:B-1----:R-:W-:Y:S01]  /*0520*/  FMUL R10, R5, R10 ;  /* 0x0000000a050a7220 */ /* 0x002fe20000400000 */
[----:B--2---:R-:W-:-:S03]  /*0530*/  FMUL R9, R2, R9 ;  /* 0x0000000902097220 */ /* 0x004fc60000400000 */
[----:B0-----:R-:W-:-:S04]  /*0540*/  FMUL R10, R10, R11 ;  /* 0x0000000b0a0a7220 */ /* 0x001fc80000400000 */
[----:B---3--:R-:W-:Y:S02]  /*0550*/  FFMA R9, R9, R8, R10 ;  /* 0x0000000809097223 */ /* 0x008fe4000000000a */
[----:B------:R-:W0:Y:S03]  /*0560*/  @!P3 S2R R10, SR_CgaCtaId ;  /* 0x00000000000ab919 */ /* 0x000e260000008800 */
[----:B------:R-:W-:Y:S01]  /*0570*/  STS [R0+0x800], R9 ;  /* 0x0008000900007388 */ /* 0x000fe20000000800 */
[----:B------:R-:W-:Y:S06]  /*0580*/  BAR.SYNC.DEFER_BLOCKING 0x0 ;  /* 0x0000000000007b1d */ /* 0x000fec0000010000 */
[----:B------:R-:W-:Y:S04]  /*0590*/  @!P0 LDS R8, [R0+0xa00] ;  /* 0x000a000000088984 */ /* 0x000fe80000000800 */
[----:B------:R-:W1:Y:S02]  /*05a0*/  @!P0 LDS R11, [R0+0x800] ;  /* 0x00080000000b8984 */ /* 0x000e640000000800 */
[----:B-1----:R-:W-:-:S05]  /*05b0*/  @!P0 FADD R11, R8, R11 ;  /* 0x0000000b080b8221 */ /* 0x002fca0000000000 */
[----:B------:R-:W-:Y:S01]  /*05c0*/  @!P0 STS [R0+0x800], R11 ;  /* 0x0008000b00008388 */ /* 0x000fe20000000800 */
[----:B------:R-:W-:Y:S01]  /*05d0*/  BAR.SYNC.DEFER_BLOCKING 0x0 ;  /* 0x0000000000007b1d */ /* 0x000fe20000010000 */
[----:B------:R-:W-:-:S05]  /*05e0*/  ISETP.GT.U32.AND P0, PT, R3, 0x7f, PT ;  /* 0x0000007f0300780c */ /* 0x000fca0003f04070 */
[----:B------:R-:W-:Y:S04]  /*05f0*/  @!P1 LDS R8, [R0+0x900] ;  /* 0x0009000000089984 */ /* 0x000fe80000000800 */
[----:B------:R-:W1:Y:S02]  /*0600*/  @!P1 LDS R13, [R0+0x800] ;  /* 0x00080000000d9984 */ /* 0x000e640000000800 */
[----:B-1----:R-:W-:-:S05]  /*0610*/  @!P1 FADD R13, R8, R13 ;  /* 0x0000000d080d9221 */ /* 0x002fca0000000000 */
[----:B------:R-:W-:Y:S01]  /*0620*/  @!P1 STS [R0+0x800], R13 ;  /* 0x0008000d00009388 */ /* 0x000fe20000000800 */
[----:B------:R-:W-:Y:S06]  /*0630*/  BAR.SYNC.DEFER_BLOCKING 0x0 ;  /* 0x0000000000007b1d */ /* 0x000fec0000010000 */
[----:B------:R-:W-:Y:S04]  /*0640*/  @!P2 LDS R8, [R0+0x880] ;  /* 0x000880000008a984 */ /* 0x000fe80000000800 */
[----:B------:R-:W1:Y:S02]  /*0650*/  @!P2 LDS R9, [R0+0x800] ;  /* 0x000800000009a984 */ /* 0x000e640000000800 */
[----:B-1----:R-:W-:-:S05]  /*0660*/  @!P2 FADD R9, R8, R9 ;  /* 0x000000090809a221 */ /* 0x002fca0000000000 */
[----:B------:R1:W-:Y:S01]  /*0670*/  @!P2 STS [R0+0x800], R9 ;  /* 0x000800090000a388 */ /* 0x0003e20000000800 */
[----:B------:R-:W-:Y:S01]  /*0680*/  BAR.SYNC.DEFER_BLOCKING 0x0 ;  /* 0x0000000000007b1d */ /* 0x000fe20000010000 */
[----:B-1----:R-:W-:-:S05]  /*0690*/  @!P3 MOV R9, 0x400 ;  /* 0x000004000009b802 */ /* 0x002fca0000000f00 */
[----:B------:R-:W-:Y:S04]  /*06a0*/  LDS R8, [R0+0x840] ;  /* 0x0008400000087984 */ /* 0x000fe80000000800 */
[----:B------:R-:W1:Y:S04]  /*06b0*/  LDS R11, [R0+0x800] ;  /* 0x00080000000b7984 */ /* 0x000e680000000800 */
[----:B------:R-:W2:Y:S04]  /*06c0*/  LDS R15, [R0+0x820] ;  /* 0x00082000000f7984 */ /* 0x000ea80000000800 */
[----:B------:R-:W3:Y:S04]  /*06d0*/  LDS R13, [R0+0x810] ;  /* 0x00081000000d7984 */ /* 0x000ee80000000800 */
[----:B------:R-:W5:Y:S01]  /*06e0*/  LDS R17, [R0+0x808] ;  /* 0x0008080000117984 */ /* 0x000f620000000800 */
[----:B-1----:R-:W-:-:S04]  /*06f0*/  FADD R8, R8, R11 ;  /* 0x0000000b08087221 */ /* 0x002fc80000000000 */
[----:B--2---:R-:W-:-:S04]  /*0700*/  FADD R8, R8, R15 ;  /* 0x0000000f08087221 */ /* 0x004fc80000000000 */
[----:B---3--:R-:W-:Y:S01]  /*0710*/  FADD R8, R8, R13 ;  /* 0x0000000d08087221 */ /* 0x008fe20000000000 */
[----:B0-----:R-:W-:-:S03]  /*0720*/  @!P3 LEA R13, R10, R9, 0x18 ;  /* 0x000000090a0db211 */ /* 0x001fc600078ec0ff */
[----:B-----5:R-:W-:-:S05]  /*0730*/  FADD R17, R8, R17 ;  /* 0x0000001108117221 */ /* 0x020fca0000000000 */
[----:B------:R-:W-:Y:S04]  /*0740*/  STS [R0+0x800], R17 ;  /* 0x0008001100007388 */ /* 0x000fe80000000800 */
[----:B------:R-:W0:Y:S02]  /*0750*/  @!P3 LDS.64 R8, [R13+0x800] ;  /* 0x000800000d08b984 */ /* 0x000e240000000a00 */
[----:B0-----:R-:W-:-:S05]  /*0760*/  @!P3 FADD R8, R8, R9 ;  /* 0x000000090808b221 */ /* 0x001fca0000000000 */
[----:B------:R-:W-:Y:S01]  /*0770*/  @!P3 STS [UR4+0xc00], R8 ;  /* 0x000c0008ff00b988 */ /* 0x000fe20008000804 */
[----:B------:R-:W-:Y:S06]  /*0780*/  BAR.SYNC.DEFER_BLOCKING 0x0 ;  /* 0x0000000000007b1d */ /* 0x000fec0000010000 */
[----:B------:R-:W0:Y:S04]  /*0790*/  LDS R12, [R0+0x400] ;  /* 0x00040000000c7984 */ /* 0x000e280000000800 */
[----:B------:R-:W1:Y:S04]  /*07a0*/  LDS R11, [R6+0x404] ;  /* 0x00040400060b7984 */ /* 0x000e680000000800 */
[----:B------:R-:W2:Y:S04]  /*07b0*/  LDS R9, [R0] ;  /* 0x0000000000097984 */ /* 0x000ea80000000800 */
[----:B------:R-:W3:Y:S01]  /*07c0*/  LDS R10, [R6+0x4] ;  /* 0x00000400060a7984 */ /* 0x000ee20000000800 */
[----:B0-----:R-:W-:-:S04]  /*07d0*/  FMUL R12, R5, R12 ;  /* 0x0000000c050c7220 */ /* 0x001fc80000400000 */
[----:B-1----:R-:W-:Y:S01]  /*07e0*/  FMUL R12, R12, R11 ;  /* 0x0000000b0c0c7220 */ /* 0x002fe20000400000 */
[----:B--2---:R-:W-:-:S04]  /*07f0*/  FMUL R9, R2, R9 ;  /* 0x0000000902097220 */ /* 0x004fc80000400000 */
[----:B---3--:R-:W-:-:S05]  /*0800*/  FFMA R9, R9, R10, R12 ;  /* 0x0000000a09097223 */ /* 0x008fca000000000c */
[----:B------:R-:W-:Y:S01]  /*0810*/  STS [R0+0x800], R9 ;  /* 0x0008000900007388 */ /* 0x000fe20000000800 */
[----:B------:R-:W-:Y:S06]  /*0820*/  BAR.SYNC.DEFER_BLOCKING 0x0 ;  /* 0x0000000000007b1d */ /* 0x000fec0000010000 */
[----:B------:R-:W-:Y:S04]  /*0830*/  @!P0 LDS R8, [R0+0xa00] ;  /* 0x000a000000088984 */ /* 0x000fe80000000800 */
[----:B------:R-:W0:Y:S02]  /*0840*/  @!P0 LDS R11, [R0+0x800] ;  /* 0x00080000000b8984 */ /* 0x000e240000000800 */
[----:B0-----:R-:W-:Y:S01]  /*0850*/  @!P0 FADD R11, R8, R11 ;  /* 0x0000000b080b8221 */ /* 0x001fe20000000000 */
[----:B------:R-:W-:-:S04]  /*0860*/  @!P3 MOV R8, 0x400 ;  /* 0x000004000008b802 */ /* 0x000fc80000000f00 */
[----:B------:R-:W-:Y:S01]  /*0870*/  @!P0 STS [R0+0x800], R11 ;  /* 0x0008000b00008388 */ /* 0x000fe20000000800 */
[----:B------:R-:W-:Y:S06]  /*0880*/  BAR.SYNC.DEFER_BLOCKING 0x0 ;  /* 0x0000000000007b1d */ /* 0x000fec0000010000 */
[----:B------:R-:W-:Y:S04]  /*0890*/  @!P1 LDS R6, [R0+0x900] ;  /* 0x0009000000069984 */ /* 0x000fe80000000800 */
[----:B------:R-:W0:Y:S02]  /*08a0*/  @!P1 LDS R13, [R0+0x800] ;  /* 0x00080000000d9984 */ /* 0x000e240000000800 */
[----:B0-----:R-:W-:-:S05]  /*08b0*/  @!P1 FADD R13, R6, R13 ;  /* 0x0000000d060d9221 */ /* 0x001fca0000000000 */
[----:B------:R-:W-:Y:S01]  /*08c0*/  @!P1 STS [R0+0x800], R13 ;  /* 0x0008000d00009388 */ /* 0x000fe20000000800 */
[----:B------:R-:W-:Y:S01]  /*08d0*/  BAR.SYNC.DEFER_BLOCKING 0x0 ;  /* 0x0000000000007b1d */ /* 0x000fe20000010000 */
[----:B------:R-:W-:-:S05]  /*08e0*/  ISETP.NE.AND P1, PT, R4, RZ, PT ;  /* 0x000000ff0400720c */ /* 0x000fca0003f25270 */
[----:B------:R-:W-:Y:S04]  /*08f0*/  @!P2 LDS R6, [R0+0x880] ;  /* 0x000880000006a984 */ /* 0x000fe80000000800 */
[----:B------:R-:W0:Y:S02]  /*0900*/  @!P2 LDS R9, [R0+0x800] ;  /* 0x000800000009a984 */ /* 0x000e240000000800 */
[----:B0-----:R-:W-:-:S05]  /*0910*/  @!P2 FADD R9, R6, R9 ;  /* 0x000000090609a221 */ /* 0x001fca0000000000 */
[----:B------:R4:W-:Y:S01]  /*0920*/  @!P2 STS [R0+0x800], R9 ;  /* 0x000800090000a388 */ /* 0x0009e20000000800 */
[----:B------:R-:W-:Y:S01]  /*0930*/  BAR.SYNC.DEFER_BLOCKING 0x0 ;  /* 0x0000000000007b1d */ /* 0x000fe20000010000 */
[----:B----4-:R-:W-:-:S05]  /*0940*/  @!P3 LEA R9, R19, R8, 0x18 ;  /* 0x000000081309b211 */ /* 0x010fca00078ec0ff */
[----:B------:R-:W-:Y:S04]  /*0950*/  LDS R6, [R0+0x840] ;  /* 0x0008400000067984 */ /* 0x000fe80000000800 */
[----:B------:R-:W0:Y:S04]  /*0960*/  LDS R11, [R0+0x800] ;  /* 0x00080000000b7984 */ /* 0x000e280000000800 */
[----:B------:R-:W1:Y:S04]  /*0970*/  LDS R15, [R0+0x820] ;  /* 0x00082000000f7984 */ /* 0x000e680000000800 */
[----:B------:R-:W2:Y:S04]  /*0980*/  LDS R17, [R0+0x810] ;  /* 0x0008100000117984 */ /* 0x000ea80000000800 */
[----:B------:R-:W3:Y:S01]  /*0990*/  LDS R13, [R0+0x808] ;  /* 0x00080800000d7984 */ /* 0x000ee20000000800 */
[----:B0-----:R-:W-:-:S04]  /*09a0*/  FADD R6, R6, R11 ;  /* 0x0000000b06067221 */ /* 0x001fc80000000000 */
[----:B-1----:R-:W-:-:S04]  /*09b0*/  FADD R6, R6, R15 ;  /* 0x0000000f06067221 */ /* 0x002fc80000000000 */
[----:B--2---:R-:W-:-:S04]  /*09c0*/  FADD R6, R6, R17 ;  /* 0x0000001106067221 */ /* 0x004fc80000000000 */
[----:B---3--:R-:W-:-:S05]  /*09d0*/  FADD R13, R6, R13 ;  /* 0x0000000d060d7221 */ /* 0x008fca0000000000 */
[----:B------:R-:W-:Y:S04]  /*09e0*/  STS [R0+0x800], R13 ;  /* 0x0008000d00007388 */ /* 0x000fe80000000800 */
[----:B------:R-:W0:Y:S02]  /*09f0*/  @!P3 LDS.64 R8, [R9+0x800] ;  /* 0x000800000908b984 */ /* 0x000e240000000a00 */
[----:B0-----:R-:W-:-:S05]  /*0a00*/  @!P3 FADD R8, R8, R9 ;  /* 0x000000090808b221 */ /* 0x001fca0000000000 */
[----:B------:R1:W-:Y:S01]  /*0a10*/  @!P3 STS [UR4+0xc04], R8 ;  /* 0x000c0408ff00b988 */ /* 0x0003e20008000804 */
[----:B------:R-:W-:Y:S01]  /*0a20*/  UIADD3 UR4, UPT, UPT, UR4, 0x8, URZ ;  /* 0x0000000804047890 */ /* 0x000fe2000fffe0ff */
[----:B------:R-:W-:Y:S06]  /*0a30*/  BAR.SYNC.DEFER_BLOCKING 0x0 ;  /* 0x0000000000007b1d */ /* 0x000fec0000010000 */
[----:B------:R-:W-:Y:S05]  /*0a40*/  @P1 BRA `(.L_x_50) ;  /* 0xfffffff8008c1947 */ /* 0x000fea000383ffff */
.L_x_49:
[----:B------:R-:W2:Y:S02]  /*0a50*/  LDC R4, c[0x0][0x3a0] ;  /* 0x0000e800ff047b82 */ /* 0x000ea40000000800 */
[----:B--2---:R-:W-:-:S04]  /*0a60*/  LOP3.LUT R6, R4, 0x1, RZ, 0xc0, !PT ;  /* 0x0000000104067812 */ /* 0x004fc800078ec0ff */
[----:B------:R-:W-:-:S13]  /*0a70*/  ISETP.NE.U32.AND P0, PT, R6, 0x1, PT ;  /* 0x000000010600780c */ /* 0x000fda0003f05070 */
[----:B------:R-:W-:Y:S05]  /*0a80*/  @!P0 BRA `(.L_x_48) ;  /* 0x0000000000c08947 */ /* 0x000fea0003800000 */
[----:B------:R-:W-:Y:S01]  /*0a90*/  LEA R6, R7, R0, 0x2 ;  /* 0x0000000007067211 */ /* 0x000fe200078e10ff */
[----:B------:R-:W2:Y:S01]  /*0aa0*/  LDS R10, [R0+0x400] ;  /* 0x00040000000a7984 */ /* 0x000ea20000000800 */
[C---:B------:R-:W-:Y:S02]  /*0ab0*/  ISETP.GT.U32.AND P0, PT, R3.reuse, 0x7f, PT ;  /* 0x0000007f0300780c */ /* 0x040fe40003f04070 */
[----:B------:R-:W-:Y:S01]  /*0ac0*/  ISETP.GT.U32.AND P1, PT, R3, 0x3f, PT ;  /* 0x0000003f0300780c */ /* 0x000fe20003f24070 */
[----:B------:R-:W3:Y:S04]  /*0ad0*/  LDS R9, [R0] ;  /* 0x0000000000097984 */ /* 0x000ee80000000800 */
[----:B0-----:R-:W0:Y:S04]  /*0ae0*/  LDS R11, [R6+0x400] ;  /* 0x00040000060b7984 */ /* 0x001e280000000800 */
[----:B-1----:R-:W1:Y:S01]  /*0af0*/  LDS R8, [R6] ;  /* 0x0000000006087984 */ /* 0x002e620000000800 */
[----:B--2---:R-:W-:Y:S01]  /*0b00*/  FMUL R10, R5, R10 ;  /* 0x0000000a050a7220 */ /* 0x004fe20000400000 */
[----:B---3--:R-:W-:-:S03]  /*0b10*/  FMUL R9, R2, R9 ;  /* 0x0000000902097220 */ /* 0x008fc60000400000 */
[----:B0-----:R-:W-:-:S04]  /*0b20*/  FMUL R10, R10, R11 ;  /* 0x0000000b0a0a7220 */ /* 0x001fc80000400000 */
[----:B-1----:R-:W-:-:S05]  /*0b30*/  FFMA R9, R9, R8, R10 ;  /* 0x0000000809097223 */ /* 0x002fca000000000a */
[----:B------:R-:W-:Y:S01]  /*0b40*/  STS [R0+0x800], R9 ;  /* 0x0008000900007388 */ /* 0x000fe20000000800 */
[----:B------:R-:W-:Y:S06]  /*0b50*/  BAR.SYNC.DEFER_BLOCKING 0x0 ;  /* 0x0000000000007b1d */ /* 0x000fec0000010000 */
[----:B------:R-:W-:Y:S04]  /*0b60*/  @!P0 LDS R2, [R0+0xa00] ;  /* 0x000a000000028984 */ /* 0x000fe80000000800 */
[----:B------:R-:W0:Y:S02]  /*0b70*/  @!P0 LDS R5, [R0+0x800] ;  /* 0x0008000000058984 */ /* 0x000e240000000800 */
[----:B0-----:R-:W-:-:S05]  /*0b80*/  @!P0 FADD R5, R2, R5 ;  /* 0x0000000502058221 */ /* 0x001fca0000000000 */
[----:B------:R-:W-:Y:S01]  /*0b90*/  @!P0 STS [R0+0x800], R5 ;  /* 0x0008000500008388 */ /* 0x000fe20000000800 */
[----:B------:R-:W-:Y:S01]  /*0ba0*/  BAR.SYNC.DEFER_BLOCKING 0x0 ;  /* 0x0000000000007b1d */ /* 0x000fe20000010000 */
[----:B------:R-:W-:-:S05]  /*0bb0*/  ISETP.GT.U32.AND P0, PT, R3, 0x1f, PT ;  /* 0x0000001f0300780c */ /* 0x000fca0003f04070 */
[----:B------:R-:W-:Y:S04]  /*0bc0*/  @!P1 LDS R2, [R0+0x900] ;  /* 0x0009000000029984 */ /* 0x000fe80000000800 */
[----:B------:R-:W0:Y:S02]  /*0bd0*/  @!P1 LDS R11, [R0+0x800] ;  /* 0x00080000000b9984 */ /* 0x000e240000000800 */
[----:B0-----:R-:W-:-:S05]  /*0be0*/  @!P1 FADD R11, R2, R11 ;  /* 0x0000000b020b9221 */ /* 0x001fca0000000000 */
[----:B------:R-:W-:Y:S01]  /*0bf0*/  @!P1 STS [R0+0x800], R11 ;  /* 0x0008000b00009388 */ /* 0x000fe20000000800 */
[----:B------:R-:W-:Y:S06]  /*0c00*/  BAR.SYNC.DEFER_BLOCKING 0x0 ;  /* 0x0000000000007b1d */ /* 0x000fec0000010000 */
[----:B------:R-:W-:Y:S04]  /*0c10*/  @!P0 LDS R2, [R0+0x880] ;  /* 0x0008800000028984 */ /* 0x000fe80000000800 */
[----:B------:R-:W0:Y:S02]  /*0c20*/  @!P0 LDS R9, [R0+0x800] ;  /* 0x0008000000098984 */ /* 0x000e240000000800 */
[----:B0-----:R-:W-:-:S05]  /*0c30*/  @!P0 FADD R9, R2, R9 ;  /* 0x0000000902098221 */ /* 0x001fca0000000000 */
[----:B------:R-:W-:Y:S01]  /*0c40*/  @!P0 STS [R0+0x800], R9 ;  /* 0x0008000900008388 */ /* 0x000fe20000000800 */
[----:B------:R-:W-:Y:S01]  /*0c50*/  BAR.SYNC.DEFER_BLOCKING 0x0 ;  /* 0x0000000000007b1d */ /* 0x000fe20000010000 */
[----:B------:R-:W-:-:S13]  /*0c60*/  ISETP.NE.AND P0, PT, R3, RZ, PT ;  /* 0x000000ff0300720c */ /* 0x000fda0003f05270 */
[----:B------:R-:W0:Y:S01]  /*0c70*/  @!P0 S2R R6, SR_CgaCtaId ;  /* 0x0000000000068919 */ /* 0x000e220000008800 */
[----:B------:R-:W-:Y:S04]  /*0c80*/  LDS R2, [R0+0x840] ;  /* 0x0008400000027984 */ /* 0x000fe80000000800 */
[----:B------:R-:W1:Y:S04]  /*0c90*/  LDS R5, [R0+0x800] ;  /* 0x0008000000057984 */ /* 0x000e680000000800 */
[----:B------:R-:W2:Y:S04]  /*0ca0*/  LDS R13, [R0+0x820] ;  /* 0x00082000000d7984 */ /* 0x000ea80000000800 */
[----:B------:R-:W3:Y:S04]  /*0cb0*/  LDS R11, [R0+0x810] ;  /* 0x00081000000b7984 */ /* 0x000ee80000000800 */
[----:B------:R-:W4:Y:S01]  /*0cc0*/  LDS R15, [R0+0x808] ;  /* 0x00080800000f7984 */ /* 0x000f220000000800 */
[----:B-1----:R-:W-:Y:S01]  /*0cd0*/  FADD R2, R2, R5 ;  /* 0x0000000502027221 */ /* 0x002fe20000000000 */
[----:B------:R-:W-:-:S03]  /*0ce0*/  @!P0 MOV R5, 0x400 ;  /* 0x0000040000058802 */ /* 0x000fc60000000f00 */
[----:B--2---:R-:W-:Y:S01]  /*0cf0*/  FADD R2, R2, R13 ;  /* 0x0000000d02027221 */ /* 0x004fe20000000000 */
[----:B0-----:R-:W-:-:S03]  /*0d00*/  @!P0 LEA R6, R6, R5, 0x18 ;  /* 0x0000000506068211 */ /* 0x001fc600078ec0ff */
[----:B---3--:R-:W-:Y:S01]  /*0d10*/  FADD R2, R2, R11 ;  /* 0x0000000b02027221 */ /* 0x008fe20000000000 */
[----:B------:R-:W-:-:S03]  /*0d20*/  @!P0 LEA R7, R7, R6, 0x2 ;  /* 0x0000000607078211 */ /* 0x000fc600078e10ff */
[----:B----4-:R-:W-:-:S05]  /*0d30*/  FADD R15, R2, R15 ;  /* 0x0000000f020f7221 */ /* 0x010fca0000000000 */
[----:B------:R-:W-:Y:S04]  /*0d40*/  STS [R0+0x800], R15 ;  /* 0x0008000f00007388 */ /* 0x000fe80000000800 */
[----:B------:R-:W0:Y:S02]  /*0d50*/  @!P0 LDS.64 R8, [R6+0x800] ;  /* 0x0008000006088984 */ /* 0x000e240000000a00 */
[----:B0-----:R-:W-:-:S05]  /*0d60*/  @!P0 FADD R8, R8, R9 ;  /* 0x0000000908088221 */ /* 0x001fca0000000000 */
[----:B------:R2:W-:Y:S01]  /*0d70*/  @!P0 STS [R7+0xc00], R8 ;  /* 0x000c000807008388 */ /* 0x0005e20000000800 */
[----:B------:R-:W-:Y:S06]  /*0d80*/  BAR.SYNC.DEFER_BLOCKING 0x0 ;  /* 0x0000000000007b1d */ /* 0x000fec0000010000 */
.L_x_48:
[----:B------:R-:W-:-:S13]  /*0d90*/  ISETP.GT.AND P0, PT, R3, R4, PT ;  /* 0x000000040300720c */ /* 0x000fda0003f04270 */
[----:B------:R-:W-:Y:S05]  /*0da0*/  @P0 EXIT ;  /* 0x000000000000094d */ /* 0x000fea0003800000 */
[----:B------:R-:W3:Y:S01]  /*0db0*/  S2R R2, SR_CTAID.Y ;  /* 0x0000000000027919 */ /* 0x000ee20000002600 */
[----:B------:R-:W3:Y:S01]  /*0dc0*/  LDC R9, c[0x0][0x370] ;  /* 0x0000dc00ff097b82 */ /* 0x000ee20000000800 */
[----:B------:R-:W4:Y:S07]  /*0dd0*/  LDS R5, [R0+0xc00] ;  /* 0x000c000000057984 */ /* 0x000f2e0000000800 */
[----:B--2---:R-:W2:Y:S01]  /*0de0*/  LDC.64 R6, c[0x0][0x380] ;  /* 0x0000e000ff067b82 */ /* 0x004ea20000000a00 */
[----:B---3--:R-:W-:-:S04]  /*0df0*/  IMAD R9, R2, R9, UR8 ;  /* 0x0000000802097e24 */ /* 0x008fc8000f8e0209 */
[----:B------:R-:W-:-:S05]  /*0e00*/  IMAD R4, R9, R4, R9 ;  /* 0x0000000409047224 */ /* 0x000fca00078e0209 */
[----:B------:R-:W-:-:S05]  /*0e10*/  IADD3 R3, PT, PT, R4, R3, RZ ;  /* 0x0000000304037210 */ /* 0x000fca0007ffe0ff */
[----:B--2---:R-:W-:-:S05]  /*0e20*/  IMAD.WIDE.U32 R2, R3, 0x4, R6 ;  /* 0x0000000403027825 */ /* 0x004fca00078e0006 */
[----:B----4-:R-:W-:Y:S01]  /*0e30*/  STG.E desc[UR6][R2.64], R5 ;  /* 0x0000000502007986 */ /* 0x010fe2000c101906 */
[----:B------:R-:W-:Y:S05]  /*0e40*/  EXIT ;  /* 0x000000000000794d */ /* 0x000fea0003800000 */
.L_x_51:
        /* <DEDUP_REMOVED lines=11> */
.L_x_57:


//--------------------- .nv.shared.cudaEncodeResidual --------------------------
	.section	.nv.shared.cudaEncodeResidual,"aw",@nobits
	.sectionflags	@""
	.align	4
.nv.shared.cudaEncodeResidual:
	.zero		3392


//--------------------- .nv.shared.reserved.0     --------------------------
	.section	.nv.shared.reserved.0,"aw",@nobits
	.weak		__nv_reservedSMEM_offset_0_alias
	.size		__nv_reservedSMEM_offset_0_alias, 0, 64
	.other		__nv_reservedSMEM_offset_0_alias,@"STO_CUDA_RESERVED_SHARED STV_DEFAULT"
__nv_reservedSMEM_offset_0_alias:
	.zero		0
	.zero		64


//--------------------- .nv.shared.cudaSumResidual --------------------------
	.section	.nv.shared.cudaSumResidual,"aw",@nobits
	.sectionflags	@""
	.align	4
.nv.shared.cudaSumResidual:
	.zero		1280


//--------------------- .nv.shared.cudaEstimateResidual --------------------------
	.section	.nv.shared.cudaEstimateResidual,"aw",@nobits
	.sectionflags	@""
	.align	4
.nv.shared.cudaEstimateResidual:
	.zero		3392


//--------------------- .nv.shared.cudaComputeLPC --------------------------
	.section	.nv.shared.cudaComputeLPC,"aw",@nobits
	.sectionflags	@""
	.align	4
.nv.shared.cudaComputeLPC:
	.zero		1552


//--------------------- .nv.shared.cudaComputeAutocor --------------------------
	.section	.nv.shared.cudaComputeAutocor,"aw",@nobits
	.sectionflags	@""
	.align	4
.nv.shared.cudaComputeAutocor:
	.zero		4236


//--------------------- .nv.constant0.cudaEncodeResidual --------------------------
	.section	.nv.constant0.cudaEncodeResidual,"a",@progbits
	.sectionflags	@""
	.align	4
.nv.constant0.cudaEncodeResidual:
	.zero		928


//--------------------- .nv.constant0.cudaSumResidual --------------------------
	.section	.nv.constant0.cudaSumResidual,"a",@progbits
	.sectionflags	@""
	.align	4
.nv.constant0.cudaSumResidual:
	.zero		916


//--------------------- .nv.constant0.cudaEstimateResidual --------------------------
	.section	.nv.constant0.cudaEstimateResidual,"a",@progbits
	.sectionflags	@""
	.align	4
.nv.constant0.cudaEstimateResidual:
	.zero		928


//--------------------- .nv.constant0.cudaComputeLPC --------------------------
	.section	.nv.constant0.cudaComputeLPC,"a",@progbits
	.sectionflags	@""
	.align	4
.nv.constant0.cudaComputeLPC:
	.zero		928


//--------------------- .nv.constant0.cudaComputeAutocor --------------------------
	.section	.nv.constant0.cudaComputeAutocor,"a",@progbits
	.sectionflags	@""
	.align	4
.nv.constant0.cudaComputeAutocor:
	.zero		940


//--------------------- SYMBOLS --------------------------

	.type		.nv.reservedSmem.offset0,@object
	.size		.nv.reservedSmem.offset0,0x4
	.type		.nv.reservedSmem.cap,@object
	.size		.nv.reservedSmem.cap,0x4
